// auto-generated by cutlass_sweep.gemm — config: {"arch": "sm_90", "cluster_m": 1, "cluster_n": 2, "dtype": "tf32", "stages": 0, "tile_k": 128, "tile_m": 64, "tile_n": 128}
#include "cutlass/cutlass.h"
#include "cutlass/gemm/collective/collective_builder.hpp"
#include "cutlass/gemm/device/gemm_universal_adapter.h"
#include "cutlass/gemm/kernel/gemm_universal.hpp"
#include "cutlass/epilogue/collective/collective_builder.hpp"

using ElemA = cutlass::tfloat32_t;
using ElemB = cutlass::tfloat32_t;
using ElemCD = cutlass::tfloat32_t;
using Acc  = float;
using TileShape    = cute::Shape<cute::_64, cute::_128, cute::_128>;
using ClusterShape = cute::Shape<cute::_1, cute::_2, cute::_1>;

using CollectiveEpilogue = typename cutlass::epilogue::collective::CollectiveBuilder<
    cutlass::arch::Sm90, cutlass::arch::OpClassTensorOp,
    TileShape, ClusterShape,
    cutlass::epilogue::collective::EpilogueTileAuto,
    Acc, Acc,
    ElemCD, cutlass::layout::RowMajor, 128 / cutlass::sizeof_bits<ElemCD>::value,
    ElemCD, cutlass::layout::RowMajor, 128 / cutlass::sizeof_bits<ElemCD>::value,
    cutlass::epilogue::collective::EpilogueScheduleAuto
  >::CollectiveOp;

using CollectiveMainloop = typename cutlass::gemm::collective::CollectiveBuilder<
    cutlass::arch::Sm90, cutlass::arch::OpClassTensorOp,
    ElemA, cutlass::layout::RowMajor, 128 / cutlass::sizeof_bits<ElemA>::value,
    ElemB, cutlass::layout::ColumnMajor, 128 / cutlass::sizeof_bits<ElemB>::value,
    Acc,
    TileShape, ClusterShape,
    cutlass::gemm::collective::StageCountAutoCarveout<static_cast<int>(sizeof(typename CollectiveEpilogue::SharedStorage))>,
    cutlass::gemm::collective::KernelScheduleAuto
  >::CollectiveOp;

using GemmKernel = cutlass::gemm::kernel::GemmUniversal<
    cute::Shape<int,int,int,int>,
    CollectiveMainloop,
    CollectiveEpilogue
>;
using Gemm = cutlass::gemm::device::GemmUniversalAdapter<GemmKernel>;

// Force the device kernel symbol into the cubin without needing a host main.
auto* _anchor = &cutlass::device_kernel<GemmKernel>;


// ===== COMPILED SASS (sm_90a) =====

	.target	sm_90a

	.elftype	@"ET_EXEC"


//--------------------- .note.nv.tkinfo           --------------------------
	.section	.note.nv.tkinfo,"",@"SHT_NOTE"
	.sectionflags	@"SHF_NOTE_NV_TKINFO"
	.tkinfo
        /*0018*/ 	.word	0x00000002
        /*0030*/ 	.string	""
        /*0030*/ 	.string	"ptxas"
        /*0030*/ 	.string	"Cuda compilation tools, release 13.0, V13.0.88"
        /*0030*/ 	.string	"Build cuda_13.0.r13.0/compiler.36424714_0"
        /*0030*/ 	.string	"-arch sm_90a -m 64 "



//--------------------- .note.nv.cuinfo           --------------------------
	.section	.note.nv.cuinfo,"",@"SHT_NOTE"
	.sectionflags	@"SHF_NOTE_NV_CUINFO"
        /*0018*/ 	.short	0x0002
        /*001a*/ 	.short	0x005a
        /*001c*/ 	.short	0x0082
	.zero		2


//--------------------- .nv.info                  --------------------------
	.section	.nv.info,"",@"SHT_CUDA_INFO"
	.align	4


	//----- nvinfo : EIATTR_REGCOUNT
	.align		4
        /*0000*/ 	.byte	0x04, 0x2f
        /*0002*/ 	.short	(.L_15 - .L_14)
	.align		4
.L_14:
        /*0004*/ 	.word	index@(_ZN7cutlass13device_kernelINS_4gemm6kernel13GemmUniversalIN4cute5tupleIJiiiiEEENS1_10collective13CollectiveMmaINS1_34MainloopSm90TmaGmmaWarpSpecializedILi2ENS5_IJNS4_1CILi1EEENSA_ILi2EEESB_EEENS1_32KernelTmaWarpSpecializedPingpongEEENS5_IJNSA_ILi64EEENSA_ILi128EEESH_EEENS_10tfloat32_tENS5_IJlSB_lEEESJ_SK_NS4_8TiledMMAINS4_8MMA_AtomIJNS4_4SM904GMMA30MMA_64x128x8_F32TF32TF32_SS_TNILNSO_7ScaleInE1ELSQ_1EEEEEENS4_6LayoutINS5_IJSB_SB_SB_EEENS5_IJNSA_ILi0EEESV_SV_EEEEENS5_IJNS4_10UnderscoreESY_SY_EEEEENS4_23SM90_TMA_LOAD_MULTICASTENS4_14ComposedLayoutINS4_7SwizzleILi3ELi4ELi3EEENS4_18smem_ptr_flag_bitsILi32EEENST_INS5_IJNSA_ILi8EEENSA_ILi32EEEEEENS5_IJS18_SB_EEEEEEEvNS4_8identityENS4_13SM90_TMA_LOADES1C_vS1D_EENS_8epilogue10collective6detail29Sm90TmaWarpSpecializedAdapterINS1H_15DefaultEpilogueISJ_SK_SK_NS1G_6thread17LinearCombinationISJ_Li1EffLNS1L_9ScaleType4KindE0ELNS_15FloatRoundStyleE2ESJ_EENS1_15EpilogueDefaultEEEEEvvEEEEvNT_6ParamsE)
        /*0008*/ 	.word	0x000000a8


	//----- nvinfo : EIATTR_FRAME_SIZE
	.align		4
.L_15:
        /*000c*/ 	.byte	0x04, 0x11
        /*000e*/ 	.short	(.L_17 - .L_16)
	.align		4
.L_16:
        /*0010*/ 	.word	index@(_ZN7cutlass13device_kernelINS_4gemm6kernel13GemmUniversalIN4cute5tupleIJiiiiEEENS1_10collective13CollectiveMmaINS1_34MainloopSm90TmaGmmaWarpSpecializedILi2ENS5_IJNS4_1CILi1EEENSA_ILi2EEESB_EEENS1_32KernelTmaWarpSpecializedPingpongEEENS5_IJNSA_ILi64EEENSA_ILi128EEESH_EEENS_10tfloat32_tENS5_IJlSB_lEEESJ_SK_NS4_8TiledMMAINS4_8MMA_AtomIJNS4_4SM904GMMA30MMA_64x128x8_F32TF32TF32_SS_TNILNSO_7ScaleInE1ELSQ_1EEEEEENS4_6LayoutINS5_IJSB_SB_SB_EEENS5_IJNSA_ILi0EEESV_SV_EEEEENS5_IJNS4_10UnderscoreESY_SY_EEEEENS4_23SM90_TMA_LOAD_MULTICASTENS4_14ComposedLayoutINS4_7SwizzleILi3ELi4ELi3EEENS4_18smem_ptr_flag_bitsILi32EEENST_INS5_IJNSA_ILi8EEENSA_ILi32EEEEEENS5_IJS18_SB_EEEEEEEvNS4_8identityENS4_13SM90_TMA_LOADES1C_vS1D_EENS_8epilogue10collective6detail29Sm90TmaWarpSpecializedAdapterINS1H_15DefaultEpilogueISJ_SK_SK_NS1G_6thread17LinearCombinationISJ_Li1EffLNS1L_9ScaleType4KindE0ELNS_15FloatRoundStyleE2ESJ_EENS1_15EpilogueDefaultEEEEEvvEEEEvNT_6ParamsE)
        /*0014*/ 	.word	0x00000000


	//----- nvinfo : EIATTR_MIN_STACK_SIZE
	.align		4
.L_17:
        /*0018*/ 	.byte	0x04, 0x12
        /*001a*/ 	.short	(.L_19 - .L_18)
	.align		4
.L_18:
        /*001c*/ 	.word	index@(_ZN7cutlass13device_kernelINS_4gemm6kernel13GemmUniversalIN4cute5tupleIJiiiiEEENS1_10collective13CollectiveMmaINS1_34MainloopSm90TmaGmmaWarpSpecializedILi2ENS5_IJNS4_1CILi1EEENSA_ILi2EEESB_EEENS1_32KernelTmaWarpSpecializedPingpongEEENS5_IJNSA_ILi64EEENSA_ILi128EEESH_EEENS_10tfloat32_tENS5_IJlSB_lEEESJ_SK_NS4_8TiledMMAINS4_8MMA_AtomIJNS4_4SM904GMMA30MMA_64x128x8_F32TF32TF32_SS_TNILNSO_7ScaleInE1ELSQ_1EEEEEENS4_6LayoutINS5_IJSB_SB_SB_EEENS5_IJNSA_ILi0EEESV_SV_EEEEENS5_IJNS4_10UnderscoreESY_SY_EEEEENS4_23SM90_TMA_LOAD_MULTICASTENS4_14ComposedLayoutINS4_7SwizzleILi3ELi4ELi3EEENS4_18smem_ptr_flag_bitsILi32EEENST_INS5_IJNSA_ILi8EEENSA_ILi32EEEEEENS5_IJS18_SB_EEEEEEEvNS4_8identityENS4_13SM90_TMA_LOADES1C_vS1D_EENS_8epilogue10collective6detail29Sm90TmaWarpSpecializedAdapterINS1H_15DefaultEpilogueISJ_SK_SK_NS1G_6thread17LinearCombinationISJ_Li1EffLNS1L_9ScaleType4KindE0ELNS_15FloatRoundStyleE2ESJ_EENS1_15EpilogueDefaultEEEEEvvEEEEvNT_6ParamsE)
        /*0020*/ 	.word	0x00000000
.L_19:


//--------------------- .nv.compat                --------------------------
	.section	.nv.compat,"",@"SHT_CUDA_COMPAT_INFO"
	.align	4
        /*0000*/ 	.byte	0x02, 0x09, 0x01, 0x00, 0x02, 0x02, 0x04, 0x00, 0x02, 0x05, 0x05, 0x00, 0x03, 0x07, 0x01, 0x01
        /*0010*/ 	.byte	0x02, 0x03, 0x01, 0x00, 0x02, 0x06, 0x01, 0x00, 0x04, 0x0b, 0x08, 0x00, 0x00, 0x00, 0x00, 0x00
        /*0020*/ 	.byte	0x00, 0x00, 0x00, 0x00


//--------------------- .nv.info._ZN7cutlass13device_kernelINS_4gemm6kernel13GemmUniversalIN4cute5tupleIJiiiiEEENS1_10collective13CollectiveMmaINS1_34MainloopSm90TmaGmmaWarpSpecializedILi2ENS5_IJNS4_1CILi1EEENSA_ILi2EEESB_EEENS1_32KernelTmaWarpSpecializedPingpongEEENS5_IJNSA_ILi64EEENSA_ILi128EEESH_EEENS_10tfloat32_tENS5_IJlSB_lEEESJ_SK_NS4_8TiledMMAINS4_8MMA_AtomIJNS4_4SM904GMMA30MMA_64x128x8_F32TF32TF32_SS_TNILNSO_7ScaleInE1ELSQ_1EEEEEENS4_6LayoutINS5_IJSB_SB_SB_EEENS5_IJNSA_ILi0EEESV_SV_EEEEENS5_IJNS4_10UnderscoreESY_SY_EEEEENS4_23SM90_TMA_LOAD_MULTICASTENS4_14ComposedLayoutINS4_7SwizzleILi3ELi4ELi3EEENS4_18smem_ptr_flag_bitsILi32EEENST_INS5_IJNSA_ILi8EEENSA_ILi32EEEEEENS5_IJS18_SB_EEEEEEEvNS4_8identityENS4_13SM90_TMA_LOADES1C_vS1D_EENS_8epilogue10collective6detail29Sm90TmaWarpSpecializedAdapterINS1H_15DefaultEpilogueISJ_SK_SK_NS1G_6thread17LinearCombinationISJ_Li1EffLNS1L_9ScaleType4KindE0ELNS_15FloatRoundStyleE2ESJ_EENS1_15EpilogueDefaultEEEEEvvEEEEvNT_6ParamsE --------------------------
	.section	.nv.info._ZN7cutlass13device_kernelINS_4gemm6kernel13GemmUniversalIN4cute5tupleIJiiiiEEENS1_10collective13CollectiveMmaINS1_34MainloopSm90TmaGmmaWarpSpecializedILi2ENS5_IJNS4_1CILi1EEENSA_ILi2EEESB_EEENS1_32KernelTmaWarpSpecializedPingpongEEENS5_IJNSA_ILi64EEENSA_ILi128EEESH_EEENS_10tfloat32_tENS5_IJlSB_lEEESJ_SK_NS4_8TiledMMAINS4_8MMA_AtomIJNS4_4SM904GMMA30MMA_64x128x8_F32TF32TF32_SS_TNILNSO_7ScaleInE1ELSQ_1EEEEEENS4_6LayoutINS5_IJSB_SB_SB_EEENS5_IJNSA_ILi0EEESV_SV_EEEEENS5_IJNS4_10UnderscoreESY_SY_EEEEENS4_23SM90_TMA_LOAD_MULTICASTENS4_14ComposedLayoutINS4_7SwizzleILi3ELi4ELi3EEENS4_18smem_ptr_flag_bitsILi32EEENST_INS5_IJNSA_ILi8EEENSA_ILi32EEEEEENS5_IJS18_SB_EEEEEEEvNS4_8identityENS4_13SM90_TMA_LOADES1C_vS1D_EENS_8epilogue10collective6detail29Sm90TmaWarpSpecializedAdapterINS1H_15DefaultEpilogueISJ_SK_SK_NS1G_6thread17LinearCombinationISJ_Li1EffLNS1L_9ScaleType4KindE0ELNS_15FloatRoundStyleE2ESJ_EENS1_15EpilogueDefaultEEEEEvvEEEEvNT_6ParamsE,"",@"SHT_CUDA_INFO"
	.sectionflags	@""
	.align	4


	//----- nvinfo : EIATTR_CUDA_API_VERSION
	.align		4
        /*0000*/ 	.byte	0x04, 0x37
        /*0002*/ 	.short	(.L_21 - .L_20)
.L_20:
        /*0004*/ 	.word	0x00000082


	//----- nvinfo : EIATTR_KPARAM_INFO
	.align		4
.L_21:
        /*0008*/ 	.byte	0x04, 0x17
        /*000a*/ 	.short	(.L_23 - .L_22)
.L_22:
        /*000c*/ 	.word	0x00000000
        /*0010*/ 	.short	0x0000
        /*0012*/ 	.short	0x0070
        /*0014*/ 	.byte	0x00, 0xf0, 0x01, 0x10


	//----- nvinfo : EIATTR_SPARSE_MMA_MASK
	.align		4
.L_23:
        /*0018*/ 	.byte	0x03, 0x50
        /*001a*/ 	.short	0x0000


	//----- nvinfo : EIATTR_MAXREG_COUNT
	.align		4
        /*001c*/ 	.byte	0x03, 0x1b
        /*001e*/ 	.short	0x00a8


	//----- nvinfo : EIATTR_NUM_BARRIERS
	.align		4
        /*0020*/ 	.byte	0x02, 0x4c
        /*0022*/ 	.byte	0x01
	.zero		1


	//----- nvinfo : EIATTR_EXTERNS
	.align		4
        /*0024*/ 	.byte	0x04, 0x0f
        /*0026*/ 	.short	(.L_25 - .L_24)


	//   ....[0]....
	.align		4
.L_24:
        /*0028*/ 	.word	index@(__assertfail)


	//----- nvinfo : EIATTR_MERCURY_ISA_VERSION
	.align		4
.L_25:
        /*002c*/ 	.byte	0x03, 0x5f
        /*002e*/ 	.short	0x0101


	//----- nvinfo : EIATTR_INT_WARP_WIDE_INSTR_OFFSETS
	.align		4
        /*0030*/ 	.byte	0x04, 0x31
        /*0032*/ 	.short	(.L_27 - .L_26)


	//   ....[0]....
.L_26:
        /*0034*/ 	.word	0x00000550


	//   ....[1]....
        /*0038*/ 	.word	0x00000590


	//   ....[2]....
        /*003c*/ 	.word	0x00000620


	//   ....[3]....
        /*0040*/ 	.word	0x00000650


	//   ....[4]....
        /*0044*/ 	.word	0x00000690


	//   ....[5]....
        /*0048*/ 	.word	0x000006a0


	//   ....[6]....
        /*004c*/ 	.word	0x00000760


	//   ....[7]....
        /*0050*/ 	.word	0x000007c0


	//   ....[8]....
        /*0054*/ 	.word	0x00002c00


	//----- nvinfo : EIATTR_COOP_GROUP_MASK_REGIDS
	.align		4
.L_27:
        /*0058*/ 	.byte	0x04, 0x29
        /*005a*/ 	.short	(.L_29 - .L_28)


	//   ....[0]....
.L_28:
        /*005c*/ 	.word	0xffffffff


	//   ....[1]....
        /*0060*/ 	.word	0xffffffff


	//   ....[2]....
        /*0064*/ 	.word	0xffffffff


	//   ....[3]....
        /*0068*/ 	.word	0xffffffff


	//   ....[4]....
        /*006c*/ 	.word	0xffffffff


	//   ....[5]....
        /*0070*/ 	.word	0xffffffff


	//   ....[6]....
        /*0074*/ 	.word	0xffffffff


	//----- nvinfo : EIATTR_COOP_GROUP_INSTR_OFFSETS
	.align		4
.L_29:
        /*0078*/ 	.byte	0x04, 0x28
        /*007a*/ 	.short	(.L_31 - .L_30)


	//   ....[0]....
.L_30:
        /*007c*/ 	.word	0x00000060


	//   ....[1]....
        /*0080*/ 	.word	0x00000080


	//   ....[2]....
        /*0084*/ 	.word	0x00000180


	//   ....[3]....
        /*0088*/ 	.word	0x00000370


	//   ....[4]....
        /*008c*/ 	.word	0x000003b0


	//   ....[5]....
        /*0090*/ 	.word	0x000004a0


	//   ....[6]....
        /*0094*/ 	.word	0x000008d0


	//----- nvinfo : EIATTR_REG_RECONFIG
	.align		4
.L_31:
        /*0098*/ 	.byte	0x01, 0x54
	.zero		2


	//----- nvinfo : EIATTR_SYSCALL_OFFSETS
	.align		4
        /*009c*/ 	.byte	0x04, 0x46
        /*009e*/ 	.short	(.L_33 - .L_32)


	//   ....[0]....
.L_32:
        /*00a0*/ 	.word	0x00001910


	//----- nvinfo : EIATTR_MBARRIER_INSTR_OFFSETS
	.align		4
.L_33:
        /*00a4*/ 	.byte	0x04, 0x39
        /*00a6*/ 	.short	(.L_35 - .L_34)


	//   ....[0]....
.L_34:
        /*00a8*/ 	.word	0x00000320
        /*00ac*/ 	.word	0x000000ff
        /*00b0*/ 	.word	0x00000000
        /*00b4*/ 	.short	0x0100
        /*00b6*/ 	.byte	0x07
	.zero		1


	//   ....[1]....
        /*00b8*/ 	.word	0x00000330
        /*00bc*/ 	.word	0x000000ff
        /*00c0*/ 	.word	0x00000010
        /*00c4*/ 	.short	0x0100
        /*00c6*/ 	.byte	0x07
	.zero		1


	//   ....[2]....
        /*00c8*/ 	.word	0x00000340
        /*00cc*/ 	.word	0x000000ff
        /*00d0*/ 	.word	0x00000008
        /*00d4*/ 	.short	0x0100
        /*00d6*/ 	.byte	0x07
	.zero		1


	//   ....[3]....
        /*00d8*/ 	.word	0x00000350
        /*00dc*/ 	.word	0x000000ff
        /*00e0*/ 	.word	0x00000018
        /*00e4*/ 	.short	0x0100
        /*00e6*/ 	.byte	0x07
	.zero		1


	//   ....[4]....
        /*00e8*/ 	.word	0x000007a0
        /*00ec*/ 	.word	0x000000ff
        /*00f0*/ 	.word	0x00000050
        /*00f4*/ 	.short	0x0100
        /*00f6*/ 	.byte	0x0d
	.zero		1


	//   ....[5]....
        /*00f8*/ 	.word	0x000007e0
        /*00fc*/ 	.word	0x000000ff
        /*0100*/ 	.word	0x00000058
        /*0104*/ 	.short	0x0100
        /*0106*/ 	.byte	0x0d
	.zero		1


	//   ....[6]....
        /*0108*/ 	.word	0x00000810
        /*010c*/ 	.word	0x000000ff
        /*0110*/ 	.word	0x00000030
        /*0114*/ 	.short	0x0100
        /*0116*/ 	.byte	0x10
	.zero		1


	//   ....[7]....
        /*0118*/ 	.word	0x00000860
        /*011c*/ 	.word	0x000000ff
        /*0120*/ 	.word	0x00000038
        /*0124*/ 	.short	0x0100
        /*0126*/ 	.byte	0x10
	.zero		1


	//   ....[8]....
        /*0128*/ 	.word	0x00000870
        /*012c*/ 	.word	0x000000ff
        /*0130*/ 	.word	0x00000040
        /*0134*/ 	.short	0x0100
        /*0136*/ 	.byte	0x10
	.zero		1


	//   ....[9]....
        /*0138*/ 	.word	0x00000880
        /*013c*/ 	.word	0x000000ff
        /*0140*/ 	.word	0x00000048
        /*0144*/ 	.short	0x0100
        /*0146*/ 	.byte	0x10
	.zero		1


	//   ....[10]....
        /*0148*/ 	.word	0x000017d0
        /*014c*/ 	.word	0x00000060
        /*0150*/ 	.word	0xfffffff8
        /*0154*/ 	.short	0x010a
        /*0156*/ 	.byte	0x3f
	.zero		1


	//   ....[11]....
        /*0158*/ 	.word	0x000019a0
        /*015c*/ 	.word	0x00000003
        /*0160*/ 	.word	0x00000000
        /*0164*/ 	.short	0x010a
        /*0166*/ 	.byte	0x3f
	.zero		1


	//   ....[12]....
        /*0168*/ 	.word	0x00001a00
        /*016c*/ 	.word	0x00000003
        /*0170*/ 	.word	0x00000000
        /*0174*/ 	.short	0x010a
        /*0176*/ 	.byte	0x3f
	.zero		1


	//   ....[13]....
        /*0178*/ 	.word	0x000022a0
        /*017c*/ 	.word	0x000000ff
        /*0180*/ 	.word	0x00000000
        /*0184*/ 	.short	0x010a
        /*0186*/ 	.byte	0x04
	.zero		1


	//   ....[14]....
        /*0188*/ 	.word	0x000022e0
        /*018c*/ 	.word	0x000000ff
        /*0190*/ 	.word	0x00000000
        /*0194*/ 	.short	0x010a
        /*0196*/ 	.byte	0x04
	.zero		1


	//   ....[15]....
        /*0198*/ 	.word	0x00002a90
        /*019c*/ 	.word	0x00000005
        /*01a0*/ 	.word	0x00000000
        /*01a4*/ 	.short	0x0101
        /*01a6*/ 	.byte	0x3f
	.zero		1


	//   ....[16]....
        /*01a8*/ 	.word	0x00002b90
        /*01ac*/ 	.word	0x00000065
        /*01b0*/ 	.word	0x00000000
        /*01b4*/ 	.short	0x0101
        /*01b6*/ 	.byte	0x32
	.zero		1


	//   ....[17]....
        /*01b8*/ 	.word	0x00002c80
        /*01bc*/ 	.word	0x00000003
        /*01c0*/ 	.word	0x00000000
        /*01c4*/ 	.short	0x0101
        /*01c6*/ 	.byte	0x3f
	.zero		1


	//   ....[18]....
        /*01c8*/ 	.word	0x00002ce0
        /*01cc*/ 	.word	0x00000060
        /*01d0*/ 	.word	0x00000008
        /*01d4*/ 	.short	0x010a
        /*01d6*/ 	.byte	0x3f
	.zero		1


	//   ....[19]....
        /*01d8*/ 	.word	0x00006dc0
        /*01dc*/ 	.word	0x00000061
        /*01e0*/ 	.word	0x00000000
        /*01e4*/ 	.short	0x0101
        /*01e6*/ 	.byte	0x32
	.zero		1


	//   ....[20]....
        /*01e8*/ 	.word	0x00007810
        /*01ec*/ 	.word	0x0000000c
        /*01f0*/ 	.word	0x00000010
        /*01f4*/ 	.short	0x010a
        /*01f6*/ 	.byte	0x3f
	.zero		1


	//   ....[21]....
        /*01f8*/ 	.word	0x00007e70
        /*01fc*/ 	.word	0x00000004
        /*0200*/ 	.word	0x00000058
        /*0204*/ 	.short	0x0101
        /*0206*/ 	.byte	0x3f
	.zero		1


	//   ....[22]....
        /*0208*/ 	.word	0x00008580
        /*020c*/ 	.word	0x00000007
        /*0210*/ 	.word	0x00000000
        /*0214*/ 	.short	0x010a
        /*0216*/ 	.byte	0x3f
	.zero		1


	//   ....[23]....
        /*0218*/ 	.word	0x00008600
        /*021c*/ 	.word	0x00000003
        /*0220*/ 	.word	0x00000000
        /*0224*/ 	.short	0x010a
        /*0226*/ 	.byte	0x3f
	.zero		1


	//   ....[24]....
        /*0228*/ 	.word	0x00008660
        /*022c*/ 	.word	0x00000060
        /*0230*/ 	.word	0xfffffff8
        /*0234*/ 	.short	0x010a
        /*0236*/ 	.byte	0x3f
	.zero		1


	//   ....[25]....
        /*0238*/ 	.word	0x000086b0
        /*023c*/ 	.word	0x00000003
        /*0240*/ 	.word	0x00000000
        /*0244*/ 	.short	0x010a
        /*0246*/ 	.byte	0x3f
	.zero		1


	//   ....[26]....
        /*0248*/ 	.word	0x00008710
        /*024c*/ 	.word	0x00000005
        /*0250*/ 	.word	0x00000000
        /*0254*/ 	.short	0x010a
        /*0256*/ 	.byte	0x3f
	.zero		1


	//   ....[27]....
        /*0258*/ 	.word	0x00008760
        /*025c*/ 	.word	0x00000060
        /*0260*/ 	.word	0x00000008
        /*0264*/ 	.short	0x010a
        /*0266*/ 	.byte	0x3f
	.zero		1


	//   ....[28]....
        /*0268*/ 	.word	0x00008830
        /*026c*/ 	.word	0x0000000c
        /*0270*/ 	.word	0x00000010
        /*0274*/ 	.short	0x010a
        /*0276*/ 	.byte	0x3f
	.zero		1


	//   ....[29]....
        /*0278*/ 	.word	0x00008900
        /*027c*/ 	.word	0x00000007
        /*0280*/ 	.word	0x00000000
        /*0284*/ 	.short	0x010a
        /*0286*/ 	.byte	0x3f
	.zero		1


	//----- nvinfo : EIATTR_NUM_MBARRIERS
	.align		4
.L_35:
        /*0288*/ 	.byte	0x03, 0x38
        /*028a*/ 	.short	0x000a


	//----- nvinfo : EIATTR_EXIT_INSTR_OFFSETS
	.align		4
        /*028c*/ 	.byte	0x04, 0x1c
        /*028e*/ 	.short	(.L_37 - .L_36)


	//   ....[0]....
.L_36:
        /*0290*/ 	.word	0x000013e0


	//   ....[1]....
        /*0294*/ 	.word	0x00001440


	//   ....[2]....
        /*0298*/ 	.word	0x00007500


	//   ....[3]....
        /*029c*/ 	.word	0x00007530


	//   ....[4]....
        /*02a0*/ 	.word	0x00008650


	//----- nvinfo : EIATTR_MAX_THREADS
	.align		4
.L_37:
        /*02a4*/ 	.byte	0x04, 0x05
        /*02a6*/ 	.short	(.L_39 - .L_38)
.L_38:
        /*02a8*/ 	.word	0x00000180
        /*02ac*/ 	.word	0x00000001
        /*02b0*/ 	.word	0x00000001


	//----- nvinfo : EIATTR_CRS_STACK_SIZE
	.align		4
.L_39:
        /*02b4*/ 	.byte	0x04, 0x1e
        /*02b6*/ 	.short	(.L_41 - .L_40)
.L_40:
        /*02b8*/ 	.word	0x00000000


	//----- nvinfo : EIATTR_CBANK_PARAM_SIZE
	.align		4
.L_41:
        /*02bc*/ 	.byte	0x03, 0x19
        /*02be*/ 	.short	0x0470


	//----- nvinfo : EIATTR_PARAM_CBANK
	.align		4
        /*02c0*/ 	.byte	0x04, 0x0a
        /*02c2*/ 	.short	(.L_43 - .L_42)
	.align		4
.L_42:
        /*02c4*/ 	.word	index@(.nv.constant0._ZN7cutlass13device_kernelINS_4gemm6kernel13GemmUniversalIN4cute5tupleIJiiiiEEENS1_10collective13CollectiveMmaINS1_34MainloopSm90TmaGmmaWarpSpecializedILi2ENS5_IJNS4_1CILi1EEENSA_ILi2EEESB_EEENS1_32KernelTmaWarpSpecializedPingpongEEENS5_IJNSA_ILi64EEENSA_ILi128EEESH_EEENS_10tfloat32_tENS5_IJlSB_lEEESJ_SK_NS4_8TiledMMAINS4_8MMA_AtomIJNS4_4SM904GMMA30MMA_64x128x8_F32TF32TF32_SS_TNILNSO_7ScaleInE1ELSQ_1EEEEEENS4_6LayoutINS5_IJSB_SB_SB_EEENS5_IJNSA_ILi0EEESV_SV_EEEEENS5_IJNS4_10UnderscoreESY_SY_EEEEENS4_23SM90_TMA_LOAD_MULTICASTENS4_14ComposedLayoutINS4_7SwizzleILi3ELi4ELi3EEENS4_18smem_ptr_flag_bitsILi32EEENST_INS5_IJNSA_ILi8EEENSA_ILi32EEEEEENS5_IJS18_SB_EEEEEEEvNS4_8identityENS4_13SM90_TMA_LOADES1C_vS1D_EENS_8epilogue10collective6detail29Sm90TmaWarpSpecializedAdapterINS1H_15DefaultEpilogueISJ_SK_SK_NS1G_6thread17LinearCombinationISJ_Li1EffLNS1L_9ScaleType4KindE0ELNS_15FloatRoundStyleE2ESJ_EENS1_15EpilogueDefaultEEEEEvvEEEEvNT_6ParamsE)
        /*02c8*/ 	.short	0x0210
        /*02ca*/ 	.short	0x0470


	//----- nvinfo : EIATTR_SW_WAR
	.align		4
.L_43:
        /*02cc*/ 	.byte	0x04, 0x36
        /*02ce*/ 	.short	(.L_45 - .L_44)
.L_44:
        /*02d0*/ 	.word	0x00000008
.L_45:


//--------------------- .nv.callgraph             --------------------------
	.section	.nv.callgraph,"",@"SHT_CUDA_CALLGRAPH"
	.align	4
	.sectionentsize	8
	.align		4
        /*0000*/ 	.word	0x00000000
	.align		4
        /*0004*/ 	.word	0xffffffff
	.align		4
        /*0008*/ 	.word	index@(_ZN7cutlass13device_kernelINS_4gemm6kernel13GemmUniversalIN4cute5tupleIJiiiiEEENS1_10collective13CollectiveMmaINS1_34MainloopSm90TmaGmmaWarpSpecializedILi2ENS5_IJNS4_1CILi1EEENSA_ILi2EEESB_EEENS1_32KernelTmaWarpSpecializedPingpongEEENS5_IJNSA_ILi64EEENSA_ILi128EEESH_EEENS_10tfloat32_tENS5_IJlSB_lEEESJ_SK_NS4_8TiledMMAINS4_8MMA_AtomIJNS4_4SM904GMMA30MMA_64x128x8_F32TF32TF32_SS_TNILNSO_7ScaleInE1ELSQ_1EEEEEENS4_6LayoutINS5_IJSB_SB_SB_EEENS5_IJNSA_ILi0EEESV_SV_EEEEENS5_IJNS4_10UnderscoreESY_SY_EEEEENS4_23SM90_TMA_LOAD_MULTICASTENS4_14ComposedLayoutINS4_7SwizzleILi3ELi4ELi3EEENS4_18smem_ptr_flag_bitsILi32EEENST_INS5_IJNSA_ILi8EEENSA_ILi32EEEEEENS5_IJS18_SB_EEEEEEEvNS4_8identityENS4_13SM90_TMA_LOADES1C_vS1D_EENS_8epilogue10collective6detail29Sm90TmaWarpSpecializedAdapterINS1H_15DefaultEpilogueISJ_SK_SK_NS1G_6thread17LinearCombinationISJ_Li1EffLNS1L_9ScaleType4KindE0ELNS_15FloatRoundStyleE2ESJ_EENS1_15EpilogueDefaultEEEEEvvEEEEvNT_6ParamsE)
	.align		4
        /*000c*/ 	.word	index@(__assertfail)
	.align		4
        /*0010*/ 	.word	0x00000000
	.align		4
        /*0014*/ 	.word	0xfffffffe
	.align		4
        /*0018*/ 	.word	0x00000000
	.align		4
        /*001c*/ 	.word	0xfffffffd
	.align		4
        /*0020*/ 	.word	0x00000000
	.align		4
        /*0024*/ 	.word	0xfffffffc


//--------------------- .nv.constant4             --------------------------
	.section	.nv.constant4,"a",@progbits
	.align	8
	.align		8
.nv.constant4:
        /*0000*/ 	.dword	__assertfail
	.align		8
        /*0008*/ 	.dword	__unnamed_1
	.align		8
        /*0010*/ 	.dword	_ZN39_INTERNAL_b75a9d1d_4_k_cu_aefebbc3_58444cuda3std3__45__cpo5beginE
	.align		8
        /*0018*/ 	.dword	_ZN39_INTERNAL_b75a9d1d_4_k_cu_aefebbc3_58444cuda3std3__45__cpo3endE
	.align		8
        /*0020*/ 	.dword	_ZN39_INTERNAL_b75a9d1d_4_k_cu_aefebbc3_58444cuda3std3__45__cpo6cbeginE
	.align		8
        /*0028*/ 	.dword	_ZN39_INTERNAL_b75a9d1d_4_k_cu_aefebbc3_58444cuda3std3__45__cpo4cendE
	.align		8
        /*0030*/ 	.dword	_ZN39_INTERNAL_b75a9d1d_4_k_cu_aefebbc3_58444cuda3std3__441_GLOBAL__N__b75a9d1d_4_k_cu_aefebbc3_58446ignoreE
	.align		8
        /*0038*/ 	.dword	_ZN39_INTERNAL_b75a9d1d_4_k_cu_aefebbc3_58444cuda3std3__419piecewise_constructE
	.align		8
        /*0040*/ 	.dword	_ZN39_INTERNAL_b75a9d1d_4_k_cu_aefebbc3_58444cuda3std3__48in_placeE
	.align		8
        /*0048*/ 	.dword	_ZN39_INTERNAL_b75a9d1d_4_k_cu_aefebbc3_58444cuda3std6ranges3__45__cpo4swapE
	.align		8
        /*0050*/ 	.dword	_ZN39_INTERNAL_b75a9d1d_4_k_cu_aefebbc3_58444cuda3std6ranges3__45__cpo9iter_moveE
	.align		8
        /*0058*/ 	.dword	_ZN39_INTERNAL_b75a9d1d_4_k_cu_aefebbc3_58444cute7productE
	.align		8
        /*0060*/ 	.dword	_ZN39_INTERNAL_b75a9d1d_4_k_cu_aefebbc3_58444cute1_E
	.align		8
        /*0068*/ 	.dword	$str$22
	.align		8
        /*0070*/ 	.dword	$str$23


//--------------------- .text._ZN7cutlass13device_kernelINS_4gemm6kernel13GemmUniversalIN4cute5tupleIJiiiiEEENS1_10collective13CollectiveMmaINS1_34MainloopSm90TmaGmmaWarpSpecializedILi2ENS5_IJNS4_1CILi1EEENSA_ILi2EEESB_EEENS1_32KernelTmaWarpSpecializedPingpongEEENS5_IJNSA_ILi64EEENSA_ILi128EEESH_EEENS_10tfloat32_tENS5_IJlSB_lEEESJ_SK_NS4_8TiledMMAINS4_8MMA_AtomIJNS4_4SM904GMMA30MMA_64x128x8_F32TF32TF32_SS_TNILNSO_7ScaleInE1ELSQ_1EEEEEENS4_6LayoutINS5_IJSB_SB_SB_EEENS5_IJNSA_ILi0EEESV_SV_EEEEENS5_IJNS4_10UnderscoreESY_SY_EEEEENS4_23SM90_TMA_LOAD_MULTICASTENS4_14ComposedLayoutINS4_7SwizzleILi3ELi4ELi3EEENS4_18smem_ptr_flag_bitsILi32EEENST_INS5_IJNSA_ILi8EEENSA_ILi32EEEEEENS5_IJS18_SB_EEEEEEEvNS4_8identityENS4_13SM90_TMA_LOADES1C_vS1D_EENS_8epilogue10collective6detail29Sm90TmaWarpSpecializedAdapterINS1H_15DefaultEpilogueISJ_SK_SK_NS1G_6thread17LinearCombinationISJ_Li1EffLNS1L_9ScaleType4KindE0ELNS_15FloatRoundStyleE2ESJ_EENS1_15EpilogueDefaultEEEEEvvEEEEvNT_6ParamsE --------------------------
	.section	.text._ZN7cutlass13device_kernelINS_4gemm6kernel13GemmUniversalIN4cute5tupleIJiiiiEEENS1_10collective13CollectiveMmaINS1_34MainloopSm90TmaGmmaWarpSpecializedILi2ENS5_IJNS4_1CILi1EEENSA_ILi2EEESB_EEENS1_32KernelTmaWarpSpecializedPingpongEEENS5_IJNSA_ILi64EEENSA_ILi128EEESH_EEENS_10tfloat32_tENS5_IJlSB_lEEESJ_SK_NS4_8TiledMMAINS4_8MMA_AtomIJNS4_4SM904GMMA30MMA_64x128x8_F32TF32TF32_SS_TNILNSO_7ScaleInE1ELSQ_1EEEEEENS4_6LayoutINS5_IJSB_SB_SB_EEENS5_IJNSA_ILi0EEESV_SV_EEEEENS5_IJNS4_10UnderscoreESY_SY_EEEEENS4_23SM90_TMA_LOAD_MULTICASTENS4_14ComposedLayoutINS4_7SwizzleILi3ELi4ELi3EEENS4_18smem_ptr_flag_bitsILi32EEENST_INS5_IJNSA_ILi8EEENSA_ILi32EEEEEENS5_IJS18_SB_EEEEEEEvNS4_8identityENS4_13SM90_TMA_LOADES1C_vS1D_EENS_8epilogue10collective6detail29Sm90TmaWarpSpecializedAdapterINS1H_15DefaultEpilogueISJ_SK_SK_NS1G_6thread17LinearCombinationISJ_Li1EffLNS1L_9ScaleType4KindE0ELNS_15FloatRoundStyleE2ESJ_EENS1_15EpilogueDefaultEEEEEvvEEEEvNT_6ParamsE,"ax",@progbits
	.align	128
.text._ZN7cutlass13device_kernelINS_4gemm6kernel13GemmUniversalIN4cute5tupleIJiiiiEEENS1_10collective13CollectiveMmaINS1_34MainloopSm90TmaGmmaWarpSpecializedILi2ENS5_IJNS4_1CILi1EEENSA_ILi2EEESB_EEENS1_32KernelTmaWarpSpecializedPingpongEEENS5_IJNSA_ILi64EEENSA_ILi128EEESH_EEENS_10tfloat32_tENS5_IJlSB_lEEESJ_SK_NS4_8TiledMMAINS4_8MMA_AtomIJNS4_4SM904GMMA30MMA_64x128x8_F32TF32TF32_SS_TNILNSO_7ScaleInE1ELSQ_1EEEEEENS4_6LayoutINS5_IJSB_SB_SB_EEENS5_IJNSA_ILi0EEESV_SV_EEEEENS5_IJNS4_10UnderscoreESY_SY_EEEEENS4_23SM90_TMA_LOAD_MULTICASTENS4_14ComposedLayoutINS4_7SwizzleILi3ELi4ELi3EEENS4_18smem_ptr_flag_bitsILi32EEENST_INS5_IJNSA_ILi8EEENSA_ILi32EEEEEENS5_IJS18_SB_EEEEEEEvNS4_8identityENS4_13SM90_TMA_LOADES1C_vS1D_EENS_8epilogue10collective6detail29Sm90TmaWarpSpecializedAdapterINS1H_15DefaultEpilogueISJ_SK_SK_NS1G_6thread17LinearCombinationISJ_Li1EffLNS1L_9ScaleType4KindE0ELNS_15FloatRoundStyleE2ESJ_EENS1_15EpilogueDefaultEEEEEvvEEEEvNT_6ParamsE:
        .type           _ZN7cutlass13device_kernelINS_4gemm6kernel13GemmUniversalIN4cute5tupleIJiiiiEEENS1_10collective13CollectiveMmaINS1_34MainloopSm90TmaGmmaWarpSpecializedILi2ENS5_IJNS4_1CILi1EEENSA_ILi2EEESB_EEENS1_32KernelTmaWarpSpecializedPingpongEEENS5_IJNSA_ILi64EEENSA_ILi128EEESH_EEENS_10tfloat32_tENS5_IJlSB_lEEESJ_SK_NS4_8TiledMMAINS4_8MMA_AtomIJNS4_4SM904GMMA30MMA_64x128x8_F32TF32TF32_SS_TNILNSO_7ScaleInE1ELSQ_1EEEEEENS4_6LayoutINS5_IJSB_SB_SB_EEENS5_IJNSA_ILi0EEESV_SV_EEEEENS5_IJNS4_10UnderscoreESY_SY_EEEEENS4_23SM90_TMA_LOAD_MULTICASTENS4_14ComposedLayoutINS4_7SwizzleILi3ELi4ELi3EEENS4_18smem_ptr_flag_bitsILi32EEENST_INS5_IJNSA_ILi8EEENSA_ILi32EEEEEENS5_IJS18_SB_EEEEEEEvNS4_8identityENS4_13SM90_TMA_LOADES1C_vS1D_EENS_8epilogue10collective6detail29Sm90TmaWarpSpecializedAdapterINS1H_15DefaultEpilogueISJ_SK_SK_NS1G_6thread17LinearCombinationISJ_Li1EffLNS1L_9ScaleType4KindE0ELNS_15FloatRoundStyleE2ESJ_EENS1_15EpilogueDefaultEEEEEvvEEEEvNT_6ParamsE,@function
        .size           _ZN7cutlass13device_kernelINS_4gemm6kernel13GemmUniversalIN4cute5tupleIJiiiiEEENS1_10collective13CollectiveMmaINS1_34MainloopSm90TmaGmmaWarpSpecializedILi2ENS5_IJNS4_1CILi1EEENSA_ILi2EEESB_EEENS1_32KernelTmaWarpSpecializedPingpongEEENS5_IJNSA_ILi64EEENSA_ILi128EEESH_EEENS_10tfloat32_tENS5_IJlSB_lEEESJ_SK_NS4_8TiledMMAINS4_8MMA_AtomIJNS4_4SM904GMMA30MMA_64x128x8_F32TF32TF32_SS_TNILNSO_7ScaleInE1ELSQ_1EEEEEENS4_6LayoutINS5_IJSB_SB_SB_EEENS5_IJNSA_ILi0EEESV_SV_EEEEENS5_IJNS4_10UnderscoreESY_SY_EEEEENS4_23SM90_TMA_LOAD_MULTICASTENS4_14ComposedLayoutINS4_7SwizzleILi3ELi4ELi3EEENS4_18smem_ptr_flag_bitsILi32EEENST_INS5_IJNSA_ILi8EEENSA_ILi32EEEEEENS5_IJS18_SB_EEEEEEEvNS4_8identityENS4_13SM90_TMA_LOADES1C_vS1D_EENS_8epilogue10collective6detail29Sm90TmaWarpSpecializedAdapterINS1H_15DefaultEpilogueISJ_SK_SK_NS1G_6thread17LinearCombinationISJ_Li1EffLNS1L_9ScaleType4KindE0ELNS_15FloatRoundStyleE2ESJ_EENS1_15EpilogueDefaultEEEEEvvEEEEvNT_6ParamsE,(.L_x_196 - _ZN7cutlass13device_kernelINS_4gemm6kernel13GemmUniversalIN4cute5tupleIJiiiiEEENS1_10collective13CollectiveMmaINS1_34MainloopSm90TmaGmmaWarpSpecializedILi2ENS5_IJNS4_1CILi1EEENSA_ILi2EEESB_EEENS1_32KernelTmaWarpSpecializedPingpongEEENS5_IJNSA_ILi64EEENSA_ILi128EEESH_EEENS_10tfloat32_tENS5_IJlSB_lEEESJ_SK_NS4_8TiledMMAINS4_8MMA_AtomIJNS4_4SM904GMMA30MMA_64x128x8_F32TF32TF32_SS_TNILNSO_7ScaleInE1ELSQ_1EEEEEENS4_6LayoutINS5_IJSB_SB_SB_EEENS5_IJNSA_ILi0EEESV_SV_EEEEENS5_IJNS4_10UnderscoreESY_SY_EEEEENS4_23SM90_TMA_LOAD_MULTICASTENS4_14ComposedLayoutINS4_7SwizzleILi3ELi4ELi3EEENS4_18smem_ptr_flag_bitsILi32EEENST_INS5_IJNSA_ILi8EEENSA_ILi32EEEEEENS5_IJS18_SB_EEEEEEEvNS4_8identityENS4_13SM90_TMA_LOADES1C_vS1D_EENS_8epilogue10collective6detail29Sm90TmaWarpSpecializedAdapterINS1H_15DefaultEpilogueISJ_SK_SK_NS1G_6thread17LinearCombinationISJ_Li1EffLNS1L_9ScaleType4KindE0ELNS_15FloatRoundStyleE2ESJ_EENS1_15EpilogueDefaultEEEEEvvEEEEvNT_6ParamsE)
        .other          _ZN7cutlass13device_kernelINS_4gemm6kernel13GemmUniversalIN4cute5tupleIJiiiiEEENS1_10collective13CollectiveMmaINS1_34MainloopSm90TmaGmmaWarpSpecializedILi2ENS5_IJNS4_1CILi1EEENSA_ILi2EEESB_EEENS1_32KernelTmaWarpSpecializedPingpongEEENS5_IJNSA_ILi64EEENSA_ILi128EEESH_EEENS_10tfloat32_tENS5_IJlSB_lEEESJ_SK_NS4_8TiledMMAINS4_8MMA_AtomIJNS4_4SM904GMMA30MMA_64x128x8_F32TF32TF32_SS_TNILNSO_7ScaleInE1ELSQ_1EEEEEENS4_6LayoutINS5_IJSB_SB_SB_EEENS5_IJNSA_ILi0EEESV_SV_EEEEENS5_IJNS4_10UnderscoreESY_SY_EEEEENS4_23SM90_TMA_LOAD_MULTICASTENS4_14ComposedLayoutINS4_7SwizzleILi3ELi4ELi3EEENS4_18smem_ptr_flag_bitsILi32EEENST_INS5_IJNSA_ILi8EEENSA_ILi32EEEEEENS5_IJS18_SB_EEEEEEEvNS4_8identityENS4_13SM90_TMA_LOADES1C_vS1D_EENS_8epilogue10collective6detail29Sm90TmaWarpSpecializedAdapterINS1H_15DefaultEpilogueISJ_SK_SK_NS1G_6thread17LinearCombinationISJ_Li1EffLNS1L_9ScaleType4KindE0ELNS_15FloatRoundStyleE2ESJ_EENS1_15EpilogueDefaultEEEEEvvEEEEvNT_6ParamsE,@"STO_CUDA_ENTRY STV_DEFAULT"
_ZN7cutlass13device_kernelINS_4gemm6kernel13GemmUniversalIN4cute5tupleIJiiiiEEENS1_10collective13CollectiveMmaINS1_34MainloopSm90TmaGmmaWarpSpecializedILi2ENS5_IJNS4_1CILi1EEENSA_ILi2EEESB_EEENS1_32KernelTmaWarpSpecializedPingpongEEENS5_IJNSA_ILi64EEENSA_ILi128EEESH_EEENS_10tfloat32_tENS5_IJlSB_lEEESJ_SK_NS4_8TiledMMAINS4_8MMA_AtomIJNS4_4SM904GMMA30MMA_64x128x8_F32TF32TF32_SS_TNILNSO_7ScaleInE1ELSQ_1EEEEEENS4_6LayoutINS5_IJSB_SB_SB_EEENS5_IJNSA_ILi0EEESV_SV_EEEEENS5_IJNS4_10UnderscoreESY_SY_EEEEENS4_23SM90_TMA_LOAD_MULTICASTENS4_14ComposedLayoutINS4_7SwizzleILi3ELi4ELi3EEENS4_18smem_ptr_flag_bitsILi32EEENST_INS5_IJNSA_ILi8EEENSA_ILi32EEEEEENS5_IJS18_SB_EEEEEEEvNS4_8identityENS4_13SM90_TMA_LOADES1C_vS1D_EENS_8epilogue10collective6detail29Sm90TmaWarpSpecializedAdapterINS1H_15DefaultEpilogueISJ_SK_SK_NS1G_6thread17LinearCombinationISJ_Li1EffLNS1L_9ScaleType4KindE0ELNS_15FloatRoundStyleE2ESJ_EENS1_15EpilogueDefaultEEEEEvvEEEEvNT_6ParamsE:
[----:B------:R-:W0:Y:S01]  /*0000*/  LDC R1, c[0x0][0x28] ;  /* 0x00000a00ff017b82 */ /* 0x000e220000000800 */
[----:B------:R-:W1:Y:S01]  /*0010*/  S2R R3, SR_TID.X ;  /* 0x0000000000037919 */ /* 0x000e620000002100 */
[----:B------:R-:W-:Y:S01]  /*0020*/  ELECT P0, URZ, PT ;  /* 0x00000000003f782f */ /* 0x000fe20003800000 */
[----:B------:R-:W-:Y:S01]  /*0030*/  BSSY B0, `(.L_x_0) ;  /* 0x0000014000007945 */ /* 0x000fe20003800000 */
[--C-:B-1----:R-:W-:Y:S02]  /*0040*/  SHF.R.U32.HI R0, RZ, 0x5, R3.reuse ;  /* 0x00000005ff007819 */ /* 0x102fe40000011603 */
[----:B------:R-:W-:-:S03]  /*0050*/  SHF.R.U32.HI R5, RZ, 0x7, R3 ;  /* 0x00000007ff057819 */ /* 0x000fc60000011603 */
[----:B------:R-:W1:Y:S02]  /*0060*/  SHFL.IDX PT, R2, R0, RZ, 0x1f ;  /* 0x00001fff00027589 */ /* 0x000e6400000e0000 */
[----:B-1----:R-:W-:Y:S02]  /*0070*/  R2UR UR6, R2 ;  /* 0x00000000020672ca */ /* 0x002fe400000e0000 */
[----:B------:R1:W2:Y:S11]  /*0080*/  SHFL.IDX PT, R2, R5, RZ, 0x1f ;  /* 0x00001fff05027589 */ /* 0x0002b600000e0000 */
[----:B------:R-:W-:-:S02]  /*0090*/  USHF.R.S32.HI UR4, URZ, 0x1f, UR6 ;  /* 0x0000001f3f047899 */ /* 0x000fc40008011406 */
[----:B------:R-:W-:Y:S02]  /*00a0*/  ISETP.NE.OR P0, PT, RZ, UR6, !P0 ;  /* 0x00000006ff007c0c */ /* 0x000fe4000c705670 */
[----:B------:R-:W-:-:S04]  /*00b0*/  ULEA.HI UR4, UR4, UR6, URZ, 0x2 ;  /* 0x0000000604047291 */ /* 0x000fc8000f8f103f */
[----:B------:R-:W-:-:S04]  /*00c0*/  ULOP3.LUT UR4, UR4, 0xfffffffc, URZ, 0xc0, !UPT ;  /* 0xfffffffc04047892 */ /* 0x000fc8000f8ec03f */
[----:B------:R-:W-:-:S03]  /*00d0*/  UIADD3 UR6, UR6, -UR4, URZ ;  /* 0x8000000406067290 */ /* 0x000fc6000fffe03f */
[----:B012---:R-:W-:Y:S09]  /*00e0*/  @P0 BRA `(.L_x_1) ;  /* 0x0000000000200947 */ /* 0x007ff20003800000 */
[----:B------:R-:W-:Y:S02]  /*00f0*/  ULDC.64 UR4, c[0x0][0x198] ;  /* 0x0000660000047ab9 */ /* 0x000fe40000000a00 */
[----:B------:R-:W-:Y:S02]  /*0100*/  UIADD3 UR8, UP0, UR4, 0xf0, URZ ;  /* 0x000000f004087890 */ /* 0x000fe4000ff1e03f */
[----:B------:R-:W-:Y:S02]  /*0110*/  UIADD3 UR4, UP1, UR4, 0x1f0, URZ ;  /* 0x000001f004047890 */ /* 0x000fe4000ff3e03f */
[----:B------:R-:W-:Y:S02]  /*0120*/  UIADD3.X UR9, URZ, UR5, URZ, UP0, !UPT ;  /* 0x000000053f097290 */ /* 0x000fe400087fe43f */
[----:B------:R-:W-:-:S07]  /*0130*/  UIADD3.X UR5, URZ, UR5, URZ, UP1, !UPT ;  /* 0x000000053f057290 */ /* 0x000fce0008ffe43f */
[----:B------:R0:W-:Y:S02]  /*0140*/  UTMACCTL.PF [UR8] ;  /* 0x00000000080079b9 */ /* 0x0001e40008040000 */
[----:B------:R0:W-:Y:S02]  /*0150*/  UTMACCTL.PF [UR4] ;  /* 0x00000000040079b9 */ /* 0x0001e40008040000 */
[----:B0-----:R-:W-:Y:S01]  /*0160*/  NOP ;  /* 0x0000000000007918 */ /* 0x001fe20000000000 */
.L_x_1:
[----:B------:R-:W-:Y:S05]  /*0170*/  BSYNC B0 ;  /* 0x0000000000007941 */ /* 0x000fea0003800000 */
.L_x_0:
[----:B------:R-:W0:Y:S01]  /*0180*/  SHFL.IDX PT, R6, R0, RZ, 0x1f ;  /* 0x00001fff00067589 */ /* 0x000e2200000e0000 */
[----:B------:R-:W-:Y:S01]  /*0190*/  R2UR UR19, R2 ;  /* 0x00000000021372ca */ /* 0x000fe200000e0000 */
[----:B------:R-:W-:Y:S01]  /*01a0*/  UISETP.NE.AND UP0, UPT, UR6, 0x3, UPT ;  /* 0x000000030600788c */ /* 0x000fe2000bf05270 */
[----:B------:R-:W-:-:S03]  /*01b0*/  SHF.R.S32.HI R2, RZ, 0x1f, R3 ;  /* 0x0000001fff027819 */ /* 0x000fc60000011403 */
[----:B------:R-:W-:Y:S01]  /*01c0*/  UISETP.EQ.OR UP0, UPT, UR6, URZ, !UP0 ;  /* 0x0000003f0600728c */ /* 0x000fe2000c702670 */
[----:B------:R-:W-:-:S07]  /*01d0*/  LEA.HI R2, R2, R3, RZ, 0x7 ;  /* 0x0000000302027211 */ /* 0x000fce00078f38ff */
[----:B------:R-:W-:Y:S02]  /*01e0*/  UIADD3 UR14, UR19, -0x1, URZ ;  /* 0xffffffff130e7890 */ /* 0x000fe4000fffe03f */
[----:B------:R-:W-:Y:S02]  /*01f0*/  UISETP.EQ.AND UP0, UPT, UR19, URZ, UP0 ;  /* 0x0000003f1300728c */ /* 0x000fe40008702270 */
[----:B------:R-:W-:Y:S02]  /*0200*/  UISETP.GE.U32.AND UP1, UPT, UR14, 0x2, UPT ;  /* 0x000000020e00788c */ /* 0x000fe4000bf26070 */
[----:B------:R-:W-:Y:S01]  /*0210*/  USEL UR39, URZ, 0x1, !UP0 ;  /* 0x000000013f277887 */ /* 0x000fe2000c000000 */
[----:B0-----:R-:W-:-:S03]  /*0220*/  ISETP.NE.AND P0, PT, R6, RZ, PT ;  /* 0x000000ff0600720c */ /* 0x001fc60003f05270 */
[----:B------:R-:W-:-:S10]  /*0230*/  USEL UR39, UR39, 0x2, UP1 ;  /* 0x0000000227277887 */ /* 0x000fd40008800000 */
[----:B------:R-:W-:Y:S05]  /*0240*/  @P0 BRA `(.L_x_2) ;  /* 0x0000000000480947 */ /* 0x000fea0003800000 */
[----:B------:R-:W0:Y:S01]  /*0250*/  S2UR UR7, SR_CgaCtaId ;  /* 0x00000000000779c3 */ /* 0x000e220000008800 */
[----:B------:R-:W-:Y:S01]  /*0260*/  UMOV UR4, 0x400 ;  /* 0x0000040000047882 */ /* 0x000fe20000000000 */
[----:B------:R-:W-:Y:S01]  /*0270*/  UMOV UR5, 0x1 ;  /* 0x0000000100057882 */ /* 0x000fe20000000000 */
[----:B------:R-:W-:Y:S01]  /*0280*/  UMOV UR8, 0x2 ;  /* 0x0000000200087882 */ /* 0x000fe20000000000 */
[----:B------:R-:W-:Y:S01]  /*0290*/  ELECT P0, URZ, PT ;  /* 0x00000000003f782f */ /* 0x000fe20003800000 */
[----:B------:R-:W-:-:S04]  /*02a0*/  UIADD3 UR8, -UR8, 0x100000, URZ ;  /* 0x0010000008087890 */ /* 0x000fc8000fffe13f */
[----:B------:R-:W-:Y:S02]  /*02b0*/  USHF.L.U32 UR9, UR8, 0xb, URZ ;  /* 0x0000000b08097899 */ /* 0x000fe4000800063f */
[----:B------:R-:W-:Y:S02]  /*02c0*/  USHF.L.U32 UR8, UR8, 0x1, URZ ;  /* 0x0000000108087899 */ /* 0x000fe4000800063f */
[----:B0-----:R-:W-:Y:S02]  /*02d0*/  ULEA UR7, UR7, UR4, 0x18 ;  /* 0x0000000407077291 */ /* 0x001fe4000f8ec03f */
[----:B------:R-:W-:-:S04]  /*02e0*/  UIADD3 UR4, -UR5, 0x100000, URZ ;  /* 0x0010000005047890 */ /* 0x000fc8000fffe13f */
[----:B------:R-:W-:Y:S02]  /*02f0*/  USHF.L.U32 UR5, UR4, 0xb, URZ ;  /* 0x0000000b04057899 */ /* 0x000fe4000800063f */
[----:B------:R-:W-:Y:S01]  /*0300*/  USHF.L.U32 UR4, UR4, 0x1, URZ ;  /* 0x0000000104047899 */ /* 0x000fe2000800063f */
[----:B------:R-:W0:Y:S11]  /*0310*/  FENCE.VIEW.ASYNC.S ;  /* 0x00000000000073c6 */ /* 0x000e360000000000 */
[----:B0-----:R0:W1:Y:S01]  /*0320*/  SYNCS.EXCH.64 URZ, [UR7], UR4 ;  /* 0x00000004073f75b2 */ /* 0x0010620008000100 */
[----:B------:R0:W2:Y:S01]  /*0330*/  SYNCS.EXCH.64 URZ, [UR7+0x10], UR8 ;  /* 0x00001008073f75b2 */ /* 0x0000a20008000100 */
[----:B------:R0:W3:Y:S01]  /*0340*/  SYNCS.EXCH.64 URZ, [UR7+0x8], UR4 ;  /* 0x00000804073f75b2 */ /* 0x0000e20008000100 */
[----:B------:R0:W4:Y:S01]  /*0350*/  SYNCS.EXCH.64 URZ, [UR7+0x18], UR8 ;  /* 0x00001808073f75b2 */ /* 0x0001220008000100 */
[----:B------:R-:W-:Y:S01]  /*0360*/  NOP ;  /* 0x0000000000007918 */ /* 0x000fe20000000000 */
.L_x_2:
[----:B------:R-:W5:Y:S01]  /*0370*/  SHFL.IDX PT, R10, R0, RZ, 0x1f ;  /* 0x00001fff000a7589 */ /* 0x000f6200000e0000 */
[----:B------:R-:W1:Y:S01]  /*0380*/  S2UR UR15, SR_CTAID.X ;  /* 0x00000000000f79c3 */ /* 0x000e620000002500 */
[----:B------:R-:W-:Y:S02]  /*0390*/  ELECT P0, URZ, PT ;  /* 0x00000000003f782f */ /* 0x000fe40003800000 */
[----:B------:R-:W-:Y:S01]  /*03a0*/  SHF.R.S32.HI R11, RZ, 0x1f, R6 ;  /* 0x0000001fff0b7819 */ /* 0x000fe20000011406 */
[----:B------:R1:W2:Y:S01]  /*03b0*/  SHFL.IDX PT, R8, R0, RZ, 0x1f ;  /* 0x00001fff00087589 */ /* 0x0002a200000e0000 */
[----:B------:R-:W-:Y:S02]  /*03c0*/  ELECT P1, URZ, PT ;  /* 0x00000000003f782f */ /* 0x000fe40003820000 */
[----:B------:R-:W-:Y:S01]  /*03d0*/  LOP3.LUT R2, R2, 0xffffff80, RZ, 0xc0, !PT ;  /* 0xffffff8002027812 */ /* 0x000fe200078ec0ff */
[----:B0-----:R-:W-:Y:S01]  /*03e0*/  ULDC UR4, c[0x0][0x150] ;  /* 0x0000540000047ab9 */ /* 0x001fe20000000800 */
[----:B------:R-:W-:Y:S01]  /*03f0*/  LEA.HI R11, R11, R6, RZ, 0x2 ;  /* 0x000000060b0b7211 */ /* 0x000fe200078f10ff */
[----:B------:R-:W0:Y:S01]  /*0400*/  S2UR UR8, SR_CTAID.Y ;  /* 0x00000000000879c3 */ /* 0x000e220000002600 */
[----:B------:R-:W-:Y:S01]  /*0410*/  NOP ;  /* 0x0000000000007918 */ /* 0x000fe20000000000 */
[----:B------:R-:W-:Y:S01]  /*0420*/  IMAD.IADD R4, R3, 0x1, -R2 ;  /* 0x0000000103047824 */ /* 0x000fe200078e0a02 */
[----:B------:R-:W-:Y:S01]  /*0430*/  LOP3.LUT R11, R11, 0x3ffffffc, RZ, 0xc0, !PT ;  /* 0x3ffffffc0b0b7812 */ /* 0x000fe200078ec0ff */
[----:B------:R-:W-:Y:S01]  /*0440*/  NOP ;  /* 0x0000000000007918 */ /* 0x000fe20000000000 */
[----:B------:R-:W-:Y:S01]  /*0450*/  ULDC UR17, c[0x0][0x148] ;  /* 0x0000520000117ab9 */ /* 0x000fe20000000800 */
[----:B------:R-:W-:Y:S01]  /*0460*/  UMOV UR20, 0x80 ;  /* 0x0000008000147882 */ /* 0x000fe20000000000 */
[----:B------:R-:W-:Y:S01]  /*0470*/  SHF.R.S32.HI R9, RZ, 0x1f, R4 ;  /* 0x0000001fff097819 */ /* 0x000fe20000011404 */
[----:B------:R-:W-:Y:S01]  /*0480*/  IMAD.IADD R11, R6, 0x1, -R11 ;  /* 0x00000001060b7824 */ /* 0x000fe200078e0a0b */
[----:B------:R-:W-:Y:S01]  /*0490*/  ULDC UR12, c[0x0][0x144] ;  /* 0x00005100000c7ab9 */ /* 0x000fe20000000800 */
[----:B------:R-:W3:Y:S01]  /*04a0*/  SHFL.IDX PT, R5, R5, RZ, 0x1f ;  /* 0x00001fff05057589 */ /* 0x000ee200000e0000 */
[----:B------:R-:W-:-:S02]  /*04b0*/  LEA.HI R2, R9, R4, RZ, 0x3 ;  /* 0x0000000409027211 */ /* 0x000fc400078f18ff */
[----:B------:R-:W-:Y:S02]  /*04c0*/  ISETP.NE.AND P3, PT, RZ, UR19, PT ;  /* 0x00000013ff007c0c */ /* 0x000fe4000bf65270 */
[----:B-----5:R-:W-:Y:S02]  /*04d0*/  ISETP.NE.OR P0, PT, R10, RZ, !P0 ;  /* 0x000000ff0a00720c */ /* 0x020fe40004705670 */
[----:B-1----:R-:W-:Y:S02]  /*04e0*/  I2FP.F32.U32 R0, UR15 ;  /* 0x0000000f00007c45 */ /* 0x002fe40008201000 */
[----:B--2---:R-:W-:Y:S02]  /*04f0*/  ISETP.NE.OR P1, PT, R8, RZ, !P1 ;  /* 0x000000ff0800720c */ /* 0x004fe40004f25670 */
[----:B------:R-:W-:Y:S01]  /*0500*/  SHF.R.S32.HI R7, RZ, 0x3, R2 ;  /* 0x00000003ff077819 */ /* 0x000fe20000011402 */
[----:B------:R-:W-:Y:S01]  /*0510*/  FMUL R0, R0, UR4 ;  /* 0x0000000400007c20 */ /* 0x000fe20008400000 */
[----:B------:R-:W-:Y:S01]  /*0520*/  ULDC UR4, c[0x0][0x154] ;  /* 0x0000550000047ab9 */ /* 0x000fe20000000800 */
[----:B0-----:R-:W-:-:S02]  /*0530*/  I2FP.F32.U32 R6, UR8 ;  /* 0x0000000800067c45 */ /* 0x001fc40008201000 */
[----:B------:R-:W-:Y:S02]  /*0540*/  SHF.R.S32.HI R2, RZ, 0x1f, R2 ;  /* 0x0000001fff027819 */ /* 0x000fe40000011402 */
[----:B------:R-:W-:Y:S01]  /*0550*/  VOTEU.ALL UP2, P0 ;  /* 0x00000000003f7886 */ /* 0x000fe20000040000 */
[----:B------:R-:W-:Y:S01]  /*0560*/  FMUL R6, R6, UR4 ;  /* 0x0000000406067c20 */ /* 0x000fe20008400000 */
[----:B------:R-:W0:Y:S01]  /*0570*/  F2I.U32.TRUNC.NTZ R0, R0 ;  /* 0x0000000000007305 */ /* 0x000e22000020f000 */
[----:B------:R-:W-:Y:S01]  /*0580*/  LEA.HI R2, R2, R7, RZ, 0x2 ;  /* 0x0000000702027211 */ /* 0x000fe200078f10ff */
[----:B------:R-:W-:Y:S01]  /*0590*/  VOTEU.ALL UP3, P1 ;  /* 0x00000000003f7886 */ /* 0x000fe20000860000 */
[----:B------:R-:W1:Y:S01]  /*05a0*/  @!UP2 S2UR UR11, SR_CgaCtaId ;  /* 0x00000000000ba9c3 */ /* 0x000e620000008800 */
[----:B------:R-:W-:Y:S01]  /*05b0*/  UMOV UR4, 0x20 ;  /* 0x0000002000047882 */ /* 0x000fe20000000000 */
[----:B------:R-:W-:Y:S01]  /*05c0*/  LOP3.LUT R2, R2, 0xfffffffc, RZ, 0xc0, !PT ;  /* 0xfffffffc02027812 */ /* 0x000fe200078ec0ff */
[----:B------:R-:W-:Y:S01]  /*05d0*/  @!UP2 UMOV UR10, 0x400 ;  /* 0x00000400000aa882 */ /* 0x000fe20000000000 */
[----:B------:R-:W-:-:S04]  /*05e0*/  @!UP2 UIADD3 UR4, -UR4, 0x100000, URZ ;  /* 0x001000000404a890 */ /* 0x000fc8000fffe13f */
[----:B------:R-:W-:Y:S02]  /*05f0*/  @!UP2 USHF.L.U32 UR5, UR4, 0xb, URZ ;  /* 0x0000000b0405a899 */ /* 0x000fe4000800063f */
[----:B------:R-:W-:Y:S01]  /*0600*/  @!UP2 USHF.L.U32 UR4, UR4, 0x1, URZ ;  /* 0x000000010404a899 */ /* 0x000fe2000800063f */
[----:B------:R-:W2:Y:S01]  /*0610*/  F2I.U32.TRUNC.NTZ R6, R6 ;  /* 0x0000000600067305 */ /* 0x000ea2000020f000 */
[----:B------:R-:W-:Y:S01]  /*0620*/  VOTEU.ALL UP0, P0 ;  /* 0x00000000003f7886 */ /* 0x000fe20000000000 */
[----:B------:R-:W-:Y:S01]  /*0630*/  IMAD.IADD R2, R7, 0x1, -R2 ;  /* 0x0000000107027824 */ /* 0x000fe200078e0a02 */
[----:B------:R-:W5:Y:S01]  /*0640*/  @!UP3 S2UR UR18, SR_CgaCtaId ;  /* 0x000000000012b9c3 */ /* 0x000f620000008800 */
[----:B------:R-:W-:Y:S01]  /*0650*/  VOTEU.ALL UP1, P0 ;  /* 0x00000000003f7886 */ /* 0x000fe20000020000 */
[----:B------:R-:W-:Y:S01]  /*0660*/  @!UP3 UMOV UR16, 0x400 ;  /* 0x000004000010b882 */ /* 0x000fe20000000000 */
[----:B------:R-:W-:Y:S01]  /*0670*/  IMAD R2, R11, 0x4, R2 ;  /* 0x000000040b027824 */ /* 0x000fe200078e0202 */
[----:B0-----:R-:W-:Y:S01]  /*0680*/  R2UR UR7, R0 ;  /* 0x00000000000772ca */ /* 0x001fe200000e0000 */
[----:B------:R-:W-:Y:S01]  /*0690*/  VOTEU.ALL UP4, P1 ;  /* 0x00000000003f7886 */ /* 0x000fe20000880000 */
[----:B------:R-:W-:Y:S01]  /*06a0*/  VOTEU.ALL UP5, P1 ;  /* 0x00000000003f7886 */ /* 0x000fe200008a0000 */
[----:B------:R-:W-:Y:S01]  /*06b0*/  IMAD.SHL.U32 R7, R2, 0x4, RZ ;  /* 0x0000000402077824 */ /* 0x000fe200078e00ff */
[----:B------:R-:W0:Y:S01]  /*06c0*/  LDC R0, c[0x0][0x140] ;  /* 0x00005000ff007b82 */ /* 0x000e220000000800 */
[----:B------:R-:W-:-:S02]  /*06d0*/  LOP3.LUT P0, RZ, R4, 0x7, RZ, 0xc0, !PT ;  /* 0x0000000704ff7812 */ /* 0x000fc4000780c0ff */
[----:B--2---:R-:W-:Y:S02]  /*06e0*/  R2UR UR9, R6 ;  /* 0x00000000060972ca */ /* 0x004fe400000e0000 */
[----:B------:R-:W-:Y:S01]  /*06f0*/  LOP3.LUT R22, R2, 0xc, R7, 0x78, !PT ;  /* 0x0000000c02167812 */ /* 0x000fe200078e7807 */
[----:B-1----:R-:W-:Y:S02]  /*0700*/  @!UP2 ULEA UR13, UR11, UR10, 0x18 ;  /* 0x0000000a0b0da291 */ /* 0x002fe4000f8ec03f */
[----:B------:R-:W-:-:S04]  /*0710*/  @!UP3 UIADD3 UR10, -UR20, 0x100000, URZ ;  /* 0x00100000140ab890 */ /* 0x000fc8000fffe13f */
[----:B------:R-:W-:Y:S02]  /*0720*/  @!UP3 USHF.L.U32 UR11, UR10, 0xb, URZ ;  /* 0x0000000b0a0bb899 */ /* 0x000fe4000800063f */
[----:B------:R-:W-:Y:S01]  /*0730*/  @!UP3 USHF.L.U32 UR10, UR10, 0x1, URZ ;  /* 0x000000010a0ab899 */ /* 0x000fe2000800063f */
[----:B------:R-:W-:Y:S01]  /*0740*/  ISETP.LT.U32.AND P0, PT, R22, 0x2, !P0 ;  /* 0x000000021600780c */ /* 0x000fe20004701070 */
[----:B------:R-:W-:Y:S01]  /*0750*/  UIADD3 UR7, -UR7, URZ, URZ ;  /* 0x0000003f07077290 */ /* 0x000fe2000fffe13f */
[----:B------:R-:W-:Y:S01]  /*0760*/  VOTEU.ALL UP2, P1 ;  /* 0x00000000003f7886 */ /* 0x000fe20000840000 */
[----:B-----5:R-:W-:Y:S02]  /*0770*/  @!UP3 ULEA UR16, UR18, UR16, 0x18 ;  /* 0x000000101210b291 */ /* 0x020fe4000f8ec03f */
[----:B------:R-:W-:Y:S01]  /*0780*/  UIADD3 UR9, -UR9, URZ, URZ ;  /* 0x0000003f09097290 */ /* 0x000fe2000fffe13f */
[----:B------:R-:W1:Y:S02]  /*0790*/  FENCE.VIEW.ASYNC.S ;  /* 0x00000000000073c6 */ /* 0x000e640000000000 */
[----:B-1----:R-:W1:Y:S01]  /*07a0*/  @!UP0 SYNCS.EXCH.64 URZ, [UR13+0x50], UR4 ;  /* 0x000050040d3f85b2 */ /* 0x002e620008000100 */
[----:B------:R-:W-:Y:S01]  /*07b0*/  UIMAD UR7, UR12, UR7, UR15 ;  /* 0x000000070c0772a4 */ /* 0x000fe2000f8e020f */
[----:B------:R-:W-:Y:S01]  /*07c0*/  VOTEU.ALL UP3, P1 ;  /* 0x00000000003f7886 */ /* 0x000fe20000860000 */
[----:B0-----:R-:W-:Y:S01]  /*07d0*/  ISETP.EQ.U32.AND P2, PT, R0, 0x1, PT ;  /* 0x000000010000780c */ /* 0x001fe20003f42070 */
[----:B------:R0:W2:Y:S01]  /*07e0*/  @!UP1 SYNCS.EXCH.64 URZ, [UR13+0x58], UR4 ;  /* 0x000058040d3f95b2 */ /* 0x0000a20008000100 */
[----:B------:R-:W-:Y:S01]  /*07f0*/  NOP ;  /* 0x0000000000007918 */ /* 0x000fe20000000000 */
[----:B0-----:R-:W-:Y:S01]  /*0800*/  UIMAD UR4, UR17, UR9, UR8 ;  /* 0x00000009110472a4 */ /* 0x001fe2000f8e0208 */
[----:B------:R0:W0:Y:S05]  /*0810*/  @!UP2 SYNCS.EXCH.64 URZ, [UR16+0x30], UR10 ;  /* 0x0000300a103fa5b2 */ /* 0x00002a0008000100 */
[----:B------:R-:W-:-:S04]  /*0820*/  ISETP.NE.AND P1, PT, R22, UR4, PT ;  /* 0x0000000416007c0c */ /* 0x000fc8000bf25270 */
[----:B------:R-:W-:-:S04]  /*0830*/  ISETP.EQ.OR P1, PT, RZ, UR7, !P1 ;  /* 0x00000007ff007c0c */ /* 0x000fc8000cf22670 */
[----:B------:R-:W-:-:S04]  /*0840*/  PLOP3.LUT P0, PT, P0, P1, PT, 0x80, 0x0 ;  /* 0x000000000000781c */ /* 0x000fc80000703070 */
[----:B------:R-:W-:Y:S01]  /*0850*/  P2R R99, PR, RZ, 0x1 ;  /* 0x00000001ff637803 */ /* 0x000fe20000000000 */
[----:B------:R0:W0:Y:S01]  /*0860*/  @!UP3 SYNCS.EXCH.64 URZ, [UR16+0x38], UR10 ;  /* 0x0000380a103fb5b2 */ /* 0x0000220008000100 */
[----:B------:R0:W0:Y:S01]  /*0870*/  @!UP4 SYNCS.EXCH.64 URZ, [UR16+0x40], UR10 ;  /* 0x0000400a103fc5b2 */ /* 0x0000220008000100 */
[----:B------:R0:W0:Y:S01]  /*0880*/  @!UP5 SYNCS.EXCH.64 URZ, [UR16+0x48], UR10 ;  /* 0x0000480a103fd5b2 */ /* 0x0000220008000100 */
[----:B------:R-:W-:Y:S01]  /*0890*/  NOP ;  /* 0x0000000000007918 */ /* 0x000fe20000000000 */
[----:B-123--:R-:W-:Y:S05]  /*08a0*/  @!P2 BRA `(.L_x_3) ;  /* 0x000000000008a947 */ /* 0x00efea0003800000 */
[----:B0---4-:R-:W-:Y:S01]  /*08b0*/  UCGABAR_ARV ;  /* 0x00000000000079c7 */ /* 0x011fe20008000000 */
[----:B------:R-:W-:Y:S05]  /*08c0*/  BRA `(.L_x_4) ;  /* 0x0000000000047947 */ /* 0x000fea0003800000 */
.L_x_3:
[----:B0---4-:R-:W-:Y:S01]  /*08d0*/  NOP ;  /* 0x0000000000007918 */ /* 0x011fe20000000000 */
.L_x_4:
[----:B------:R-:W-:Y:S01]  /*08e0*/  ULDC.64 UR4, c[0x0][0x598] ;  /* 0x0001660000047ab9 */ /* 0x000fe20000000a00 */
[----:B------:R-:W-:Y:S01]  /*08f0*/  ULDC.64 UR52, c[0x0][0x208] ;  /* 0x0000820000347ab9 */ /* 0x000fe20000000a00 */
[----:B------:R-:W-:-:S04]  /*0900*/  ISETP.NE.U32.AND P0, PT, RZ, UR4, PT ;  /* 0x00000004ff007c0c */ /* 0x000fc8000bf05070 */
[----:B------:R-:W-:-:S13]  /*0910*/  ISETP.NE.AND.EX P0, PT, RZ, UR5, PT, P0 ;  /* 0x00000005ff007c0c */ /* 0x000fda000bf05300 */
[----:B------:R-:W-:Y:S05]  /*0920*/  @!P0 BRA `(.L_x_5) ;  /* 0x00000000001c8947 */ /* 0x000fea0003800000 */
[----:B------:R-:W0:Y:S02]  /*0930*/  LDC.64 R6, c[0x0][0x598] ;  /* 0x00016600ff067b82 */ /* 0x000e240000000a00 */
[----:B0-----:R-:W2:Y:S02]  /*0940*/  LDG.E.64 R6, desc[UR52][R6.64] ;  /* 0x0000003406067981 */ /* 0x001ea4000c1e1b00 */
[----:B--2---:R-:W-:-:S04]  /*0950*/  ISETP.NE.U32.AND P0, PT, R6, RZ, PT ;  /* 0x000000ff0600720c */ /* 0x004fc80003f05070 */
[----:B------:R-:W-:-:S13]  /*0960*/  ISETP.NE.AND.EX P0, PT, R7, RZ, PT, P0 ;  /* 0x000000ff0700720c */ /* 0x000fda0003f05300 */
[----:B------:R-:W-:Y:S05]  /*0970*/  @!P0 BRA `(.L_x_5) ;  /* 0x0000000000088947 */ /* 0x000fea0003800000 */
[----:B------:R0:W5:Y:S01]  /*0980*/  LD.E R23, desc[UR52][R6.64] ;  /* 0x0000003406177980 */ /* 0x000162000c101900 */
[----:B------:R-:W-:Y:S05]  /*0990*/  BRA `(.L_x_6) ;  /* 0x0000000000247947 */ /* 0x000fea0003800000 */
.L_x_5:
[----:B------:R-:W-:Y:S02]  /*09a0*/  ULDC.64 UR4, c[0x0][0x588] ;  /* 0x0001620000047ab9 */ /* 0x000fe40000000a00 */
[----:B------:R-:W-:-:S04]  /*09b0*/  ISETP.NE.U32.AND P0, PT, RZ, UR4, PT ;  /* 0x00000004ff007c0c */ /* 0x000fc8000bf05070 */
[----:B------:R-:W-:-:S13]  /*09c0*/  ISETP.NE.AND.EX P0, PT, RZ, UR5, PT, P0 ;  /* 0x00000005ff007c0c */ /* 0x000fda000bf05300 */
[----:B------:R-:W-:Y:S05]  /*09d0*/  @!P0 BRA `(.L_x_7) ;  /* 0x00000000000c8947 */ /* 0x000fea0003800000 */
[----:B------:R-:W0:Y:S02]  /*09e0*/  LDC.64 R6, c[0x0][0x588] ;  /* 0x00016200ff067b82 */ /* 0x000e240000000a00 */
[----:B0-----:R1:W5:Y:S01]  /*09f0*/  LDG.E R23, desc[UR52][R6.64] ;  /* 0x0000003406177981 */ /* 0x001362000c1e1900 */
[----:B------:R-:W-:Y:S05]  /*0a00*/  BRA `(.L_x_6) ;  /* 0x0000000000087947 */ /* 0x000fea0003800000 */
.L_x_7:
[----:B------:R-:W-:Y:S02]  /*0a10*/  ULDC UR4, c[0x0][0x580] ;  /* 0x0001600000047ab9 */ /* 0x000fe40000000800 */
[----:B------:R-:W-:-:S07]  /*0a20*/  IMAD.U32 R23, RZ, RZ, UR4 ;  /* 0x00000004ff177e24 */ /* 0x000fce000f8e00ff */
.L_x_6:
[----:B------:R-:W-:Y:S02]  /*0a30*/  ULDC.64 UR4, c[0x0][0x5a0] ;  /* 0x0001680000047ab9 */ /* 0x000fe40000000a00 */
[----:B------:R-:W-:-:S04]  /*0a40*/  ISETP.NE.U32.AND P0, PT, RZ, UR4, PT ;  /* 0x00000004ff007c0c */ /* 0x000fc8000bf05070 */
[----:B------:R-:W-:-:S13]  /*0a50*/  ISETP.NE.AND.EX P0, PT, RZ, UR5, PT, P0 ;  /* 0x00000005ff007c0c */ /* 0x000fda000bf05300 */
[----:B------:R-:W-:Y:S05]  /*0a60*/  @!P0 BRA `(.L_x_8) ;  /* 0x00000000001c8947 */ /* 0x000fea0003800000 */
[----:B01----:R-:W0:Y:S02]  /*0a70*/  LDC.64 R6, c[0x0][0x5a0] ;  /* 0x00016800ff067b82 */ /* 0x003e240000000a00 */
[----:B0-----:R-:W2:Y:S02]  /*0a80*/  LDG.E.64 R6, desc[UR52][R6.64] ;  /* 0x0000003406067981 */ /* 0x001ea4000c1e1b00 */
[----:B--2---:R-:W-:-:S04]  /*0a90*/  ISETP.NE.U32.AND P0, PT, R6, RZ, PT ;  /* 0x000000ff0600720c */ /* 0x004fc80003f05070 */
[----:B------:R-:W-:-:S13]  /*0aa0*/  ISETP.NE.AND.EX P0, PT, R7, RZ, PT, P0 ;  /* 0x000000ff0700720c */ /* 0x000fda0003f05300 */
[----:B------:R-:W-:Y:S05]  /*0ab0*/  @!P0 BRA `(.L_x_8) ;  /* 0x0000000000088947 */ /* 0x000fea0003800000 */
[----:B------:R0:W5:Y:S01]  /*0ac0*/  LD.E R88, desc[UR52][R6.64] ;  /* 0x0000003406587980 */ /* 0x000162000c101900 */
[----:B------:R-:W-:Y:S05]  /*0ad0*/  BRA `(.L_x_9) ;  /* 0x0000000000247947 */ /* 0x000fea0003800000 */
.L_x_8:
[----:B------:R-:W-:Y:S02]  /*0ae0*/  ULDC.64 UR4, c[0x0][0x590] ;  /* 0x0001640000047ab9 */ /* 0x000fe40000000a00 */
[----:B------:R-:W-:-:S04]  /*0af0*/  ISETP.NE.U32.AND P0, PT, RZ, UR4, PT ;  /* 0x00000004ff007c0c */ /* 0x000fc8000bf05070 */
[----:B------:R-:W-:-:S13]  /*0b00*/  ISETP.NE.AND.EX P0, PT, RZ, UR5, PT, P0 ;  /* 0x00000005ff007c0c */ /* 0x000fda000bf05300 */
[----:B------:R-:W-:Y:S05]  /*0b10*/  @!P0 BRA `(.L_x_10) ;  /* 0x00000000000c8947 */ /* 0x000fea0003800000 */
[----:B------:R-:W2:Y:S02]  /*0b20*/  LDC.64 R88, c[0x0][0x590] ;  /* 0x00016400ff587b82 */ /* 0x000ea40000000a00 */
[----:B--2---:R2:W5:Y:S01]  /*0b30*/  LDG.E R88, desc[UR52][R88.64] ;  /* 0x0000003458587981 */ /* 0x004562000c1e1900 */
[----:B------:R-:W-:Y:S05]  /*0b40*/  BRA `(.L_x_9) ;  /* 0x0000000000087947 */ /* 0x000fea0003800000 */
.L_x_10:
[----:B------:R-:W-:Y:S02]  /*0b50*/  ULDC UR4, c[0x0][0x584] ;  /* 0x0001610000047ab9 */ /* 0x000fe40000000800 */
[----:B------:R-:W-:-:S07]  /*0b60*/  IMAD.U32 R88, RZ, RZ, UR4 ;  /* 0x00000004ff587e24 */ /* 0x000fce000f8e00ff */
.L_x_9:
[----:B------:R-:W-:Y:S01]  /*0b70*/  ULDC UR4, c[0x0][0x65c] ;  /* 0x0001970000047ab9 */ /* 0x000fe20000000800 */
[----:B01----:R-:W0:Y:S01]  /*0b80*/  LDC.64 R6, c[0x0][0x650] ;  /* 0x00019400ff067b82 */ /* 0x003e220000000a00 */
[----:B------:R-:W-:Y:S01]  /*0b90*/  UISETP.NE.AND UP2, UPT, UR4, 0x1, UPT ;  /* 0x000000010400788c */ /* 0x000fe2000bf45270 */
[----:B------:R-:W-:Y:S01]  /*0ba0*/  IMAD.MOV.U32 R18, RZ, RZ, -0x1 ;  /* 0xffffffffff127424 */ /* 0x000fe200078e00ff */
[----:B------:R-:W-:Y:S01]  /*0bb0*/  UISETP.NE.AND UP0, UPT, UR19, 0x2, UPT ;  /* 0x000000021300788c */ /* 0x000fe2000bf05270 */
[----:B------:R-:W-:Y:S01]  /*0bc0*/  IMAD.MOV.U32 R2, RZ, RZ, -0x1 ;  /* 0xffffffffff027424 */ /* 0x000fe200078e00ff */
[----:B------:R-:W-:Y:S01]  /*0bd0*/  UP2UR UR45, UPR, URZ, 0x4 ;  /* 0x000000043f2d7883 */ /* 0x000fe20008000000 */
[----:B------:R-:W-:-:S06]  /*0be0*/  IMAD.MOV.U32 R19, RZ, RZ, -0x1 ;  /* 0xffffffffff137424 */ /* 0x000fcc00078e00ff */
[----:B------:R-:W-:Y:S01]  /*0bf0*/  @UP2 ULDC UR12, c[0x0][0x10] ;  /* 0x00000400000c2ab9 */ /* 0x000fe20000000800 */
[----:B------:R-:W-:Y:S01]  /*0c00*/  @UP2 UMOV UR4, UR8 ;  /* 0x0000000800042c82 */ /* 0x000fe20008000000 */
[----:B------:R-:W-:Y:S01]  /*0c10*/  @UP2 UMOV UR5, URZ ;  /* 0x0000003f00052c82 */ /* 0x000fe20008000000 */
[----:B------:R-:W-:Y:S01]  /*0c20*/  @!UP2 ULDC UR16, c[0x0][0xc] ;  /* 0x000003000010aab9 */ /* 0x000fe20000000800 */
[----:B------:R-:W-:Y:S01]  /*0c30*/  @UP2 UIMAD.WIDE.U32 UR12, UR15, UR12, UR4 ;  /* 0x0000000c0f0c22a5 */ /* 0x000fe2000f8e0004 */
[----:B------:R-:W-:Y:S02]  /*0c40*/  ULDC UR10, c[0x0][0xc] ;  /* 0x00000300000a7ab9 */ /* 0x000fe40000000800 */
[----:B------:R-:W-:Y:S01]  /*0c50*/  @UP2 UMOV UR4, URZ ;  /* 0x0000003f00042c82 */ /* 0x000fe20008000000 */
[----:B------:R-:W-:Y:S01]  /*0c60*/  UMOV UR5, URZ ;  /* 0x0000003f00057c82 */ /* 0x000fe20008000000 */
[----:B------:R-:W-:Y:S01]  /*0c70*/  @UP2 UIADD3 UR18, UR13, UR4, URZ ;  /* 0x000000040d122290 */ /* 0x000fe2000fffe03f */
[----:B------:R-:W-:-:S02]  /*0c80*/  ULDC UR11, c[0x0][0x10] ;  /* 0x00000400000b7ab9 */ /* 0x000fc40000000800 */
[----:B------:R-:W-:Y:S01]  /*0c90*/  UMOV UR4, UR15 ;  /* 0x0000000f00047c82 */ /* 0x000fe20008000000 */
[----:B------:R-:W-:Y:S02]  /*0ca0*/  UIMAD.WIDE.U32 UR10, UR10, UR11, URZ ;  /* 0x0000000b0a0a72a5 */ /* 0x000fe4000f8e003f */
[----:B------:R-:W-:Y:S01]  /*0cb0*/  @!UP2 UIMAD.WIDE.U32 UR4, UR8, UR16, UR4 ;  /* 0x000000100804a2a5 */ /* 0x000fe2000f8e0004 */
[----:B------:R-:W-:Y:S02]  /*0cc0*/  ULDC UR13, c[0x0][0x14] ;  /* 0x00000500000d7ab9 */ /* 0x000fe40000000800 */
[----:B------:R-:W-:Y:S02]  /*0cd0*/  UIMAD.WIDE.U32 UR54, UR10, UR13, URZ ;  /* 0x0000000d0a3672a5 */ /* 0x000fe4000f8e003f */
[----:B------:R-:W-:Y:S02]  /*0ce0*/  UIMAD UR37, UR11, UR13, URZ ;  /* 0x0000000d0b2572a4 */ /* 0x000fe4000f8e023f */
[----:B------:R-:W-:Y:S01]  /*0cf0*/  @!UP2 UMOV UR12, UR4 ;  /* 0x00000004000cac82 */ /* 0x000fe20008000000 */
[----:B------:R-:W-:Y:S01]  /*0d00*/  @!UP2 UMOV UR18, UR5 ;  /* 0x000000050012ac82 */ /* 0x000fe20008000000 */
[----:B------:R-:W-:-:S02]  /*0d10*/  UIADD3 UR37, UR55, UR37, URZ ;  /* 0x0000002537257290 */ /* 0x000fc4000fffe03f */
[----:B------:R-:W-:-:S04]  /*0d20*/  UIADD3 UR4, UP1, UR12, UR54, URZ ;  /* 0x000000360c047290 */ /* 0x000fc8000ff3e03f */
[----:B------:R-:W-:Y:S02]  /*0d30*/  UIADD3.X UR5, UR18, UR37, URZ, UP1, !UPT ;  /* 0x0000002512057290 */ /* 0x000fe40008ffe43f */
[----:B------:R-:W-:Y:S02]  /*0d40*/  USEL UR4, UR4, UR12, !UP0 ;  /* 0x0000000c04047287 */ /* 0x000fe4000c000000 */
[----:B------:R-:W-:-:S04]  /*0d50*/  USEL UR5, UR5, UR18, !UP0 ;  /* 0x0000001205057287 */ /* 0x000fc8000c000000 */
[----:B0-----:R-:W-:Y:S01]  /*0d60*/  ISETP.LE.U32.AND P0, PT, R6, UR4, PT ;  /* 0x0000000406007c0c */ /* 0x001fe2000bf03070 */
[----:B------:R-:W-:Y:S02]  /*0d70*/  IMAD.U32 R16, RZ, RZ, UR4 ;  /* 0x00000004ff107e24 */ /* 0x000fe4000f8e00ff */
[----:B------:R-:W-:Y:S02]  /*0d80*/  IMAD.U32 R0, RZ, RZ, UR5 ;  /* 0x00000005ff007e24 */ /* 0x000fe4000f8e00ff */
[----:B------:R-:W-:-:S03]  /*0d90*/  IMAD.U32 R17, RZ, RZ, UR5 ;  /* 0x00000005ff117e24 */ /* 0x000fc6000f8e00ff */
[----:B------:R-:W-:Y:S02]  /*0da0*/  ISETP.GE.U32.AND.EX P0, PT, R0, R7, PT, P0 ;  /* 0x000000070000720c */ /* 0x000fe40003f06100 */
[----:B------:R-:W-:-:S11]  /*0db0*/  PRMT R0, RZ, 0x7610, R0 ;  /* 0x00007610ff007816 */ /* 0x000fd60000000000 */
[----:B------:R-:W-:Y:S05]  /*0dc0*/  @P0 BRA `(.L_x_11) ;  /* 0x0000000400500947 */ /* 0x000fea0003800000 */
[----:B------:R-:W-:Y:S01]  /*0dd0*/  ULDC.64 UR18, c[0x0][0x628] ;  /* 0x00018a0000127ab9 */ /* 0x000fe20000000a00 */
[C---:B------:R-:W-:Y:S01]  /*0de0*/  R2UR UR20, R16.reuse ;  /* 0x00000000101472ca */ /* 0x040fe200000e0000 */
[----:B------:R-:W-:Y:S01]  /*0df0*/  ULDC UR16, c[0x0][0x630] ;  /* 0x00018c0000107ab9 */ /* 0x000fe20000000800 */
[----:B------:R-:W-:Y:S02]  /*0e00*/  ISETP.NE.U32.AND P0, PT, RZ, UR18, PT ;  /* 0x00000012ff007c0c */ /* 0x000fe4000bf05070 */
[----:B------:R-:W-:Y:S02]  /*0e10*/  R2UR UR4, R16 ;  /* 0x00000000100472ca */ /* 0x000fe400000e0000 */
[----:B------:R-:W-:Y:S02]  /*0e20*/  ISETP.NE.AND.EX P0, PT, RZ, UR19, PT, P0 ;  /* 0x00000013ff007c0c */ /* 0x000fe4000bf05300 */
[----:B------:R-:W-:-:S11]  /*0e30*/  R2UR UR5, R17 ;  /* 0x00000000110572ca */ /* 0x000fd600000e0000 */
[----:B------:R-:W-:Y:S05]  /*0e40*/  @!P0 BRA `(.L_x_12) ;  /* 0x0000000000308947 */ /* 0x000fea0003800000 */
[----:B------:R-:W-:Y:S01]  /*0e50*/  R2UR UR4, R16 ;  /* 0x00000000100472ca */ /* 0x000fe200000e0000 */
[----:B------:R-:W-:Y:S01]  /*0e60*/  ULDC UR12, c[0x0][0x634] ;  /* 0x00018d00000c7ab9 */ /* 0x000fe20000000800 */
[----:B------:R-:W-:-:S11]  /*0e70*/  R2UR UR15, R17 ;  /* 0x00000000110f72ca */ /* 0x000fd600000e0000 */
[----:B------:R-:W-:-:S04]  /*0e80*/  UIADD3 UR12, UP1, UR4, UR12, URZ ;  /* 0x0000000c040c7290 */ /* 0x000fc8000ff3e03f */
[----:B------:R-:W-:-:S04]  /*0e90*/  UIADD3.X UR15, URZ, UR15, URZ, UP1, !UPT ;  /* 0x0000000f3f0f7290 */ /* 0x000fc80008ffe43f */
[----:B------:R-:W-:-:S04]  /*0ea0*/  UIMAD.WIDE.U32 UR4, UR15, UR18, URZ ;  /* 0x000000120f0472a5 */ /* 0x000fc8000f8e003f */
[----:B------:R-:W-:Y:S02]  /*0eb0*/  UIMAD.WIDE.U32 UR10, UP1, UR12, UR19, UR4 ;  /* 0x000000130c0a72a5 */ /* 0x000fe4000f820004 */
[----:B------:R-:W-:Y:S02]  /*0ec0*/  UIMAD.WIDE.U32 UR4, UR12, UR18, URZ ;  /* 0x000000120c0472a5 */ /* 0x000fe4000f8e003f */
[----:B------:R-:W-:Y:S02]  /*0ed0*/  UIADD3.X UR13, URZ, URZ, URZ, UP1, !UPT ;  /* 0x0000003f3f0d7290 */ /* 0x000fe40008ffe43f */
[----:B------:R-:W-:Y:S01]  /*0ee0*/  UIADD3 URZ, UP1, UR5, UR10, URZ ;  /* 0x0000000a053f7290 */ /* 0x000fe2000ff3e03f */
[----:B------:R-:W-:-:S03]  /*0ef0*/  UMOV UR12, UR11 ;  /* 0x0000000b000c7c82 */ /* 0x000fc60008000000 */
[----:B------:R-:W-:-:S12]  /*0f00*/  UIMAD.WIDE.U32.X UR4, UR15, UR19, UR12, UP1 ;  /* 0x000000130f0472a5 */ /* 0x000fd800088e040c */
.L_x_12:
[----:B------:R-:W-:Y:S01]  /*0f10*/  USHF.R.U64 UR4, UR4, UR16, UR5 ;  /* 0x0000001004047299 */ /* 0x000fe20008001205 */
[----:B------:R-:W-:Y:S01]  /*0f20*/  R2UR UR11, R17 ;  /* 0x00000000110b72ca */ /* 0x000fe200000e0000 */
[----:B------:R-:W-:Y:S02]  /*0f30*/  USHF.R.U32.HI UR5, URZ, UR16, UR5 ;  /* 0x000000103f057299 */ /* 0x000fe40008011605 */
[----:B------:R-:W-:Y:S01]  /*0f40*/  UIADD3 UR12, UP1, URZ, -UR4, URZ ;  /* 0x800000043f0c7290 */ /* 0x000fe2000ff3e03f */
[----:B------:R-:W-:Y:S01]  /*0f50*/  ULDC.64 UR18, c[0x0][0x620] ;  /* 0x0001880000127ab9 */ /* 0x000fe20000000a00 */
[----:B------:R-:W-:Y:S02]  /*0f60*/  UISETP.NE.AND UP2, UPT, UR45, URZ, UPT ;  /* 0x0000003f2d00728c */ /* 0x000fe4000bf45270 */
[----:B------:R-:W-:Y:S01]  /*0f70*/  UIADD3.X UR5, URZ, ~UR5, URZ, UP1, !UPT ;  /* 0x800000053f057290 */ /* 0x000fe20008ffe43f */
[----:B------:R-:W-:Y:S01]  /*0f80*/  UMOV UR10, UR20 ;  /* 0x00000014000a7c82 */ /* 0x000fe20008000000 */
[----:B------:R-:W-:-:S02]  /*0f90*/  ULDC UR13, c[0x0][0x618] ;  /* 0x00018600000d7ab9 */ /* 0x000fc40000000800 */
[----:B------:R-:W-:Y:S02]  /*0fa0*/  UIMAD UR5, UR5, UR18, URZ ;  /* 0x00000012050572a4 */ /* 0x000fe4000f8e023f */
[----:B------:R-:W-:Y:S02]  /*0fb0*/  UIMAD.WIDE.U32 UR10, UR12, UR18, UR10 ;  /* 0x000000120c0a72a5 */ /* 0x000fe4000f8e000a */
[----:B------:R-:W-:Y:S02]  /*0fc0*/  UIMAD UR12, UR12, UR19, UR5 ;  /* 0x000000130c0c72a4 */ /* 0x000fe4000f8e0205 */
[----:B------:R-:W-:Y:S02]  /*0fd0*/  @UP2 UIMAD UR7, UR17, UR9, UR8 ;  /* 0x00000009110722a4 */ /* 0x000fe4000f8e0208 */
[----:B------:R-:W-:Y:S01]  /*0fe0*/  UIADD3 UR11, UR11, UR12, URZ ;  /* 0x0000000c0b0b7290 */ /* 0x000fe2000fffe03f */
[----:B------:R-:W-:Y:S01]  /*0ff0*/  ULDC.64 UR8, c[0x0][0x640] ;  /* 0x0001900000087ab9 */ /* 0x000fe20000000a00 */
[----:B------:R-:W-:-:S02]  /*1000*/  ULDC UR15, c[0x0][0x608] ;  /* 0x00018200000f7ab9 */ /* 0x000fc40000000800 */
[----:B------:R-:W-:Y:S01]  /*1010*/  USHF.R.U64 UR20, UR10, UR13, UR11 ;  /* 0x0000000d0a147299 */ /* 0x000fe2000800120b */
[----:B------:R-:W-:Y:S01]  /*1020*/  ISETP.NE.U32.AND P0, PT, RZ, UR8, PT ;  /* 0x00000008ff007c0c */ /* 0x000fe2000bf05070 */
[----:B------:R-:W-:Y:S01]  /*1030*/  USHF.R.U32.HI UR11, URZ, UR13, UR11 ;  /* 0x0000000d3f0b7299 */ /* 0x000fe2000801160b */
[----:B------:R-:W-:Y:S02]  /*1040*/  ULDC UR21, c[0x0][0x658] ;  /* 0x0001960000157ab9 */ /* 0x000fe40000000800 */
[----:B------:R-:W-:Y:S01]  /*1050*/  ISETP.NE.AND.EX P0, PT, RZ, UR9, PT, P0 ;  /* 0x00000009ff007c0c */ /* 0x000fe2000bf05300 */
[----:B------:R-:W-:Y:S02]  /*1060*/  USHF.R.U64 UR25, UR20, UR15, UR11 ;  /* 0x0000000f14197299 */ /* 0x000fe4000800120b */
[----:B------:R-:W-:Y:S01]  /*1070*/  USHF.R.U32.HI UR11, URZ, UR15, UR11 ;  /* 0x0000000f3f0b7299 */ /* 0x000fe2000801160b */
[----:B------:R-:W-:Y:S01]  /*1080*/  UMOV UR10, 0xffffffff ;  /* 0xffffffff000a7882 */ /* 0x000fe20000000000 */
[----:B------:R-:W-:Y:S01]  /*1090*/  ULDC UR5, c[0x0][0x600] ;  /* 0x0001800000057ab9 */ /* 0x000fe20000000800 */
[----:B------:R-:W-:-:S02]  /*10a0*/  USHF.L.U32 UR10, UR10, UR21, URZ ;  /* 0x000000150a0a7299 */ /* 0x000fc4000800063f */
[----:B------:R-:W-:Y:S02]  /*10b0*/  USHF.R.U64 UR26, UR25, UR21, UR11 ;  /* 0x00000015191a7299 */ /* 0x000fe4000800120b */
[----:B------:R-:W-:Y:S02]  /*10c0*/  ULOP3.LUT UR15, URZ, UR10, URZ, 0x33, !UPT ;  /* 0x0000000a3f0f7292 */ /* 0x000fe4000f8e333f */
[----:B------:R-:W-:Y:S02]  /*10d0*/  UIADD3 UR19, UR5, -0x1, URZ ;  /* 0xffffffff05137890 */ /* 0x000fe4000fffe03f */
[----:B------:R-:W-:Y:S01]  /*10e0*/  USHF.R.U32.HI UR11, URZ, UR21, UR11 ;  /* 0x000000153f0b7299 */ /* 0x000fe2000801160b */
[----:B------:R-:W-:Y:S01]  /*10f0*/  ULDC UR22, c[0x0][0x648] ;  /* 0x0001920000167ab9 */ /* 0x000fe20000000800 */
[----:B------:R-:W-:Y:S01]  /*1100*/  ULDC UR23, c[0x0][0x638] ;  /* 0x00018e0000177ab9 */ /* 0x000fe20000000800 */
[----:B------:R-:W-:Y:S01]  /*1110*/  UMOV UR24, 0x1 ;  /* 0x0000000100187882 */ /* 0x000fe20000000000 */
[----:B------:R-:W-:Y:S01]  /*1120*/  UMOV UR10, UR26 ;  /* 0x0000001a000a7c82 */ /* 0x000fe20008000000 */
[----:B------:R-:W-:Y:S07]  /*1130*/  @!P0 BRA `(.L_x_13) ;  /* 0x0000000000308947 */ /* 0x000fee0003800000 */
[----:B------:R-:W-:Y:S02]  /*1140*/  ULDC UR16, c[0x0][0x64c] ;  /* 0x0001930000107ab9 */ /* 0x000fe40000000800 */
        /* <DEDUP_REMOVED lines=8> */
[----:B------:R-:W-:-:S07]  /*11d0*/  UIMAD.WIDE.U32.X UR8, UR18, UR9, UR16, UP1 ;  /* 0x00000009120872a5 */ /* 0x000fce00088e0410 */
[----:B------:R-:W-:Y:S01]  /*11e0*/  UMOV UR10, UR8 ;  /* 0x00000008000a7c82 */ /* 0x000fe20008000000 */
[----:B------:R-:W-:-:S05]  /*11f0*/  UMOV UR11, UR9 ;  /* 0x00000009000b7c82 */ /* 0x000fca0008000000 */
.L_x_13:
[----:B------:R-:W-:Y:S01]  /*1200*/  USHF.R.U64 UR9, UR10, UR22, UR11 ;  /* 0x000000160a097299 */ /* 0x000fe2000800120b */
[----:B------:R-:W-:Y:S01]  /*1210*/  IMAD.MOV.U32 R0, RZ, RZ, 0x1 ;  /* 0x00000001ff007424 */ /* 0x000fe200078e00ff */
[----:B------:R-:W-:Y:S01]  /*1220*/  USHF.L.U32 UR8, UR24, UR21, URZ ;  /* 0x0000001518087299 */ /* 0x000fe2000800063f */
[----:B------:R-:W-:Y:S01]  /*1230*/  IMAD.U32 R19, RZ, RZ, UR4 ;  /* 0x00000004ff137e24 */ /* 0x000fe2000f8e00ff */
[----:B------:R-:W-:Y:S02]  /*1240*/  ULOP3.LUT UR15, UR25, UR15, URZ, 0xc0, !UPT ;  /* 0x0000000f190f7292 */ /* 0x000fe4000f8ec03f */
[----:B------:R-:W-:Y:S02]  /*1250*/  UIADD3 UR10, -UR9, URZ, URZ ;  /* 0x0000003f090a7290 */ /* 0x000fe4000fffe13f */
[----:B------:R-:W-:Y:S02]  /*1260*/  UIMAD UR15, UR8, UR9, UR15 ;  /* 0x00000009080f72a4 */ /* 0x000fe4000f8e020f */
[----:B------:R-:W-:-:S02]  /*1270*/  ULOP3.LUT UR19, UR20, UR19, URZ, 0xc0, !UPT ;  /* 0x0000001314137292 */ /* 0x000fc4000f8ec03f */
[----:B------:R-:W-:Y:S01]  /*1280*/  UIMAD UR8, UR10, UR23, UR26 ;  /* 0x000000170a0872a4 */ /* 0x000fe2000f8e021a */
[----:B------:R-:W-:Y:S01]  /*1290*/  ULDC UR9, c[0x0][0x610] ;  /* 0x0001840000097ab9 */ /* 0x000fe20000000800 */
[----:B------:R-:W-:Y:S02]  /*12a0*/  UISETP.NE.AND UP1, UPT, UR45, URZ, UPT ;  /* 0x0000003f2d00728c */ /* 0x000fe4000bf25270 */
[----:B------:R-:W-:Y:S02]  /*12b0*/  UIMAD UR7, UR15, UR9, UR7 ;  /* 0x000000090f0772a4 */ /* 0x000fe4000f8e0207 */
[----:B------:R-:W-:-:S04]  /*12c0*/  UIMAD UR8, UR8, UR5, UR19 ;  /* 0x00000005080872a4 */ /* 0x000fc8000f8e0213 */
[----:B------:R-:W-:Y:S02]  /*12d0*/  USEL UR5, UR8, UR7, !UP1 ;  /* 0x0000000708057287 */ /* 0x000fe4000c800000 */
[----:B------:R-:W-:-:S04]  /*12e0*/  USEL UR7, UR7, UR8, !UP1 ;  /* 0x0000000807077287 */ /* 0x000fc8000c800000 */
[----:B------:R-:W-:Y:S02]  /*12f0*/  IMAD.U32 R2, RZ, RZ, UR5 ;  /* 0x00000005ff027e24 */ /* 0x000fe4000f8e00ff */
[----:B------:R-:W-:-:S07]  /*1300*/  IMAD.U32 R18, RZ, RZ, UR7 ;  /* 0x00000007ff127e24 */ /* 0x000fce000f8e00ff */
.L_x_11:
[----:B------:R-:W-:Y:S05]  /*1310*/  @!P2 BRA `(.L_x_14) ;  /* 0x00000000000ca947 */ /* 0x000fea0003800000 */
[----:B------:R-:W-:Y:S01]  /*1320*/  UCGABAR_WAIT ;  /* 0x0000000000007dc7 */ /* 0x000fe20008000000 */
[----:B------:R-:W-:Y:S01]  /*1330*/  CCTL.IVALL ;  /* 0x00000000ff00798f */ /* 0x000fe20002000000 */
[----:B------:R-:W-:Y:S05]  /*1340*/  BRA `(.L_x_15) ;  /* 0x0000000000047947 */ /* 0x000fea0003800000 */
.L_x_14:
[----:B------:R-:W-:Y:S06]  /*1350*/  BAR.SYNC.DEFER_BLOCKING 0x0 ;  /* 0x0000000000007b1d */ /* 0x000fec0000010000 */
.L_x_15:
[----:B------:R-:W-:Y:S02]  /*1360*/  ULDC UR4, c[0x0][0x28c] ;  /* 0x0000a30000047ab9 */ /* 0x000fe40000000800 */
[----:B------:R-:W-:-:S04]  /*1370*/  UIADD3 UR4, UR4, 0x7f, URZ ;  /* 0x0000007f04047890 */ /* 0x000fc8000fffe03f */
[----:B------:R-:W-:-:S04]  /*1380*/  USHF.R.S32.HI UR5, URZ, 0x1f, UR4 ;  /* 0x0000001f3f057899 */ /* 0x000fc80008011404 */
[----:B------:R-:W-:-:S04]  /*1390*/  ULEA.HI UR5, UR5, UR4, URZ, 0x7 ;  /* 0x0000000405057291 */ /* 0x000fc8000f8f383f */
[----:B------:R-:W-:Y:S01]  /*13a0*/  USHF.R.S32.HI UR38, URZ, 0x7, UR5 ;  /* 0x000000073f267899 */ /* 0x000fe20008011405 */
[----:B------:R-:W-:Y:S11]  /*13b0*/  @!P3 BRA `(.L_x_16) ;  /* 0x000000600054b947 */ /* 0x000ff60003800000 */
[----:B------:R-:W-:-:S06]  /*13c0*/  UISETP.GT.U32.AND UP1, UPT, UR14, 0x1, UPT ;  /* 0x000000010e00788c */ /* 0x000fcc000bf24070 */
[----:B------:R-:W-:-:S13]  /*13d0*/  PLOP3.LUT P0, PT, PT, PT, UP1, 0x80, 0x0 ;  /* 0x000000000000781c */ /* 0x000fda0003f0f018 */
[----:B------:R-:W-:Y:S05]  /*13e0*/  @P0 EXIT ;  /* 0x000000000000094d */ /* 0x000fea0003800000 */
.L_x_17:
[----:B------:R-:W-:-:S08]  /*13f0*/  NOP ;  /* 0x0000000000007918 */ /* 0x000fd00000000000 */
[----:B------:R-:W0:Y:S02]  /*1400*/  USETMAXREG.TRY_ALLOC.CTAPOOL UP1, 0xe8 ;  /* 0x000000e8000079c8 */ /* 0x000e240008020600 */
[----:B0-----:R-:W-:-:S13]  /*1410*/  PLOP3.LUT P0, PT, PT, PT, UP1, 0x80, 0x0 ;  /* 0x000000000000781c */ /* 0x001fda0003f0f018 */
[----:B------:R-:W-:Y:S05]  /*1420*/  @!P0 BRA `(.L_x_17) ;  /* 0xfffffffc00f08947 */ /* 0x000fea000383ffff */
[----:B------:R-:W-:-:S13]  /*1430*/  LOP3.LUT P0, RZ, R0, 0xff, RZ, 0xc0, !PT ;  /* 0x000000ff00ff7812 */ /* 0x000fda000780c0ff */
[----:B------:R-:W-:Y:S05]  /*1440*/  @!P0 EXIT ;  /* 0x000000000000894d */ /* 0x000fea0003800000 */
[----:B------:R-:W0:Y:S01]  /*1450*/  S2UR UR5, SR_CgaCtaId ;  /* 0x00000000000579c3 */ /* 0x000e220000008800 */
[CC--:B------:R-:W-:Y:S01]  /*1460*/  LEA.HI R0, R9.reuse, R4.reuse, RZ, 0x2 ;  /* 0x0000000409007211 */ /* 0x0c0fe200078f10ff */
[----:B------:R-:W-:Y:S01]  /*1470*/  UMOV UR40, 0x400 ;  /* 0x0000040000287882 */ /* 0x000fe20000000000 */
[----:B------:R-:W-:Y:S01]  /*1480*/  LEA.HI R9, R9, R4, RZ, 0x5 ;  /* 0x0000000409097211 */ /* 0x000fe200078f28ff */
[----:B------:R-:W-:Y:S01]  /*1490*/  USHF.R.U32.HI UR4, URZ, 0x1, UR38 ;  /* 0x000000013f047899 */ /* 0x000fe20008011626 */
[--C-:B------:R-:W-:Y:S01]  /*14a0*/  SHF.R.S32.HI R90, RZ, 0x2, R0.reuse ;  /* 0x00000002ff5a7819 */ /* 0x100fe20000011400 */
[----:B------:R-:W-:Y:S01]  /*14b0*/  ULOP3.LUT UR44, UR38, 0x1, URZ, 0xc0, !UPT ;  /* 0x00000001262c7892 */ /* 0x000fe2000f8ec03f */
[----:B------:R-:W-:Y:S01]  /*14c0*/  SHF.R.S32.HI R3, RZ, 0x1f, R0 ;  /* 0x0000001fff037819 */ /* 0x000fe20000011400 */
[----:B------:R-:W2:Y:S01]  /*14d0*/  LDC.64 R94, c[0x0][0x5c8] ;  /* 0x00017200ff5e7b82 */ /* 0x000ea20000000a00 */
[----:B------:R-:W-:Y:S01]  /*14e0*/  SHF.R.S32.HI R9, RZ, 0x5, R9 ;  /* 0x00000005ff097819 */ /* 0x000fe20000011409 */
[----:B------:R-:W-:Y:S01]  /*14f0*/  ULDC.64 UR10, c[0x0][0x288] ;  /* 0x0000a200000a7ab9 */ /* 0x000fe20000000a00 */
[----:B------:R-:W-:Y:S01]  /*1500*/  LEA.HI R3, R3, R90, RZ, 0x3 ;  /* 0x0000005a03037211 */ /* 0x000fe200078f18ff */
[----:B------:R-:W-:-:S02]  /*1510*/  UISETP.LT.AND UP1, UPT, UR38, 0x1, UPT ;  /* 0x000000012600788c */ /* 0x000fc4000bf21270 */
[----:B------:R-:W-:Y:S01]  /*1520*/  ULOP3.LUT UR4, UR4, 0x1, URZ, 0xc0, !UPT ;  /* 0x0000000104047892 */ /* 0x000fe2000f8ec03f */
[----:B------:R-:W-:Y:S01]  /*1530*/  LOP3.LUT R3, R3, 0xfffffff8, RZ, 0xc0, !PT ;  /* 0xfffffff803037812 */ /* 0x000fe200078ec0ff */
[----:B------:R-:W-:Y:S01]  /*1540*/  ULDC UR43, c[0x0][0x658] ;  /* 0x00019600002b7ab9 */ /* 0x000fe20000000800 */
[----:B------:R-:W-:Y:S01]  /*1550*/  UMOV UR6, 0xffffffff ;  /* 0xffffffff00067882 */ /* 0x000fe20000000000 */
[----:B------:R-:W-:Y:S01]  /*1560*/  ULDC UR8, c[0x0][0x284] ;  /* 0x0000a10000087ab9 */ /* 0x000fe20000000800 */
[----:B------:R-:W-:Y:S01]  /*1570*/  USEL UR44, UR44, URZ, !UP0 ;  /* 0x0000003f2c2c7287 */ /* 0x000fe2000c000000 */
[----:B------:R-:W-:Y:S01]  /*1580*/  IMAD.IADD R90, R90, 0x1, -R3 ;  /* 0x000000015a5a7824 */ /* 0x000fe200078e0a03 */
[----:B------:R-:W-:Y:S01]  /*1590*/  LOP3.LUT R3, R0, 0xfffffffc, RZ, 0xc0, !PT ;  /* 0xfffffffc00037812 */ /* 0x000fe200078ec0ff */
[----:B------:R-:W-:Y:S01]  /*15a0*/  VIADD R0, R5, 0xffffffff ;  /* 0xffffffff05007836 */ /* 0x000fe20000000000 */
[----:B------:R-:W-:Y:S01]  /*15b0*/  USEL UR46, UR38, 0x1, UP1 ;  /* 0x00000001262e7887 */ /* 0x000fe20008800000 */
[--C-:B------:R-:W-:Y:S01]  /*15c0*/  IMAD R98, R9, -0x10, -R90.reuse ;  /* 0xfffffff009627824 */ /* 0x100fe200078e0a5a */
[----:B0-----:R-:W-:Y:S01]  /*15d0*/  ULEA UR40, UR5, UR40, 0x18 ;  /* 0x0000002805287291 */ /* 0x001fe2000f8ec03f */
[----:B------:R-:W-:Y:S01]  /*15e0*/  IMAD.IADD R3, R4, 0x1, -R3 ;  /* 0x0000000104037824 */ /* 0x000fe200078e0a03 */
[C---:B------:R-:W-:Y:S01]  /*15f0*/  ISETP.NE.AND P0, PT, R0.reuse, RZ, PT ;  /* 0x000000ff0000720c */ /* 0x040fe20003f05270 */
[----:B------:R-:W-:Y:S01]  /*1600*/  IMAD.SHL.U32 R0, R0, 0x8, RZ ;  /* 0x0000000800007824 */ /* 0x000fe200078e00ff */
[----:B------:R-:W-:Y:S01]  /*1610*/  UIADD3 UR50, UR40, 0x30, URZ ;  /* 0x0000003028327890 */ /* 0x000fe2000fffe03f */
[--C-:B------:R-:W-:Y:S01]  /*1620*/  SHF.R.S32.HI R91, RZ, 0x1f, R90.reuse ;  /* 0x0000001fff5b7819 */ /* 0x100fe2000001145a */
[----:B------:R-:W-:Y:S01]  /*1630*/  IMAD.SHL.U32 R92, R3, 0x2, RZ ;  /* 0x00000002035c7824 */ /* 0x000fe200078e00ff */
[----:B------:R-:W-:Y:S01]  /*1640*/  USHF.L.U32 UR6, UR6, UR43, URZ ;  /* 0x0000002b06067299 */ /* 0x000fe2000800063f */
[----:B------:R-:W-:Y:S01]  /*1650*/  IMAD.U32 R4, RZ, RZ, UR10 ;  /* 0x0000000aff047e24 */ /* 0x000fe2000f8e00ff */
[----:B------:R-:W-:Y:S01]  /*1660*/  LOP3.LUT R0, R0, 0x8, RZ, 0xc0, !PT ;  /* 0x0000000800007812 */ /* 0x000fe200078ec0ff */
[----:B------:R-:W-:Y:S01]  /*1670*/  UISETP.EQ.U32.AND UP0, UPT, UR4, 0x1, !UP0 ;  /* 0x000000010400788c */ /* 0x000fe2000c702070 */
[C---:B--2---:R-:W-:Y:S01]  /*1680*/  SHF.L.U64.HI R89, R94.reuse, 0x3, R95 ;  /* 0x000000035e597819 */ /* 0x044fe2000001025f */
[----:B------:R-:W-:Y:S01]  /*1690*/  IMAD.WIDE R90, R9, 0x10, R90 ;  /* 0x00000010095a7825 */ /* 0x000fe200078e025a */
[----:B------:R-:W-:Y:S01]  /*16a0*/  SEL R100, RZ, 0x1, P0 ;  /* 0x00000001ff647807 */ /* 0x000fe20000000000 */
[----:B------:R-:W-:Y:S01]  /*16b0*/  ULDC UR42, c[0x0][0x600] ;  /* 0x00018000002a7ab9 */ /* 0x000fe20000000800 */
[----:B------:R-:W-:Y:S01]  /*16c0*/  LEA R96, R5, UR50, 0x3 ;  /* 0x0000003205607c11 */ /* 0x000fe2000f8e18ff */
[----:B------:R-:W-:Y:S01]  /*16d0*/  IMAD.SHL.U32 R94, R94, 0x8, RZ ;  /* 0x000000085e5e7824 */ /* 0x000fe200078e00ff */
[C---:B------:R-:W-:Y:S01]  /*16e0*/  LOP3.LUT R101, R0.reuse, 0x8, RZ, 0x3c, !PT ;  /* 0x0000000800657812 */ /* 0x040fe200078e3cff */
[----:B------:R-:W-:Y:S01]  /*16f0*/  IMAD R95, R3, -0x2, R4 ;  /* 0xfffffffe035f7824 */ /* 0x000fe200078e0204 */
[----:B------:R-:W-:Y:S01]  /*1700*/  LOP3.LUT R97, R0, 0x18, RZ, 0x3c, !PT ;  /* 0x0000001800617812 */ /* 0x000fe200078e3cff */
[----:B------:R-:W-:Y:S01]  /*1710*/  VIADD R98, R98, UR8 ;  /* 0x0000000862627c36 */ /* 0x000fe20008000000 */
[----:B------:R-:W-:Y:S01]  /*1720*/  SHF.R.S32.HI R93, RZ, 0x1f, R92 ;  /* 0x0000001fff5d7819 */ /* 0x000fe2000001145c */
[----:B------:R-:W-:Y:S01]  /*1730*/  UMOV UR7, 0x1 ;  /* 0x0000000100077882 */ /* 0x000fe20000000000 */
[----:B------:R-:W-:-:S02]  /*1740*/  ULOP3.LUT UR49, UR39, 0x1, URZ, 0xfc, !UPT ;  /* 0x0000000127317892 */ /* 0x000fc4000f8efc3f */
[----:B------:R-:W-:Y:S02]  /*1750*/  USHF.L.U64.HI UR36, UR54, 0x1, UR37 ;  /* 0x0000000136247899 */ /* 0x000fe40008010225 */
[----:B------:R-:W-:Y:S02]  /*1760*/  UIADD3 UR41, UR11, 0xfe, URZ ;  /* 0x000000fe0b297890 */ /* 0x000fe4000fffe03f */
[----:B------:R-:W-:Y:S02]  /*1770*/  UIADD3 UR42, UR42, -0x1, URZ ;  /* 0xffffffff2a2a7890 */ /* 0x000fe4000fffe03f */
[----:B------:R-:W-:Y:S02]  /*1780*/  USHF.L.U32 UR43, UR7, UR43, URZ ;  /* 0x0000002b072b7299 */ /* 0x000fe4000800063f */
[----:B------:R-:W-:Y:S02]  /*1790*/  UIADD3 UR46, -UR46, UR38, URZ ;  /* 0x000000262e2e7290 */ /* 0x000fe4000fffe13f */
[----:B------:R-:W-:-:S02]  /*17a0*/  ULOP3.LUT UR47, URZ, UR6, URZ, 0x33, !UPT ;  /* 0x000000063f2f7292 */ /* 0x000fc4000f8e333f */
[----:B------:R-:W-:-:S12]  /*17b0*/  USEL UR48, URZ, 0x1, !UP0 ;  /* 0x000000013f307887 */ /* 0x000fd8000c000000 */
.L_x_165:
[----:B------:R-:W-:-:S04]  /*17c0*/  SHF.L.U32 R3, R100, 0x1f, RZ ;  /* 0x0000001f64037819 */ /* 0x000fc800000006ff */
[----:B------:R-:W0:Y:S02]  /*17d0*/  SYNCS.PHASECHK.TRANS64.TRYWAIT P0, [R96+URZ+-0x8], R3 ;  /* 0xfffff803600075a7 */ /* 0x000e24000800017f */
[----:B012345:R-:W-:Y:S05]  /*17e0*/  @!P0 BRA `(.L_x_18) ;  /* 0x0000006c009c8947 */ /* 0x03ffea0003800000 */
.L_x_185:
[----:B------:R-:W-:Y:S02]  /*17f0*/  ULDC UR4, c[0x0][0x28c] ;  /* 0x0000a30000047ab9 */ /* 0x000fe40000000800 */
[----:B------:R-:W-:-:S13]  /*1800*/  ISETP.LT.AND P0, PT, RZ, UR4, PT ;  /* 0x00000004ff007c0c */ /* 0x000fda000bf01270 */
[----:B------:R-:W-:Y:S05]  /*1810*/  @P0 BRA `(.L_x_19) ;  /* 0x0000000000400947 */ /* 0x000fea0003800000 */
[----:B------:R-:W-:Y:S01]  /*1820*/  MOV R0, 0x0 ;  /* 0x0000000000007802 */ /* 0x000fe20000000f00 */
[----:B------:R-:W-:Y:S01]  /*1830*/  ULDC.64 UR4, c[0x4][0x68] ;  /* 0x01001a0000047ab9 */ /* 0x000fe20000000a00 */
[----:B------:R-:W-:Y:S01]  /*1840*/  ULDC.64 UR6, c[0x4][0x8] ;  /* 0x0100020000067ab9 */ /* 0x000fe20000000a00 */
[----:B------:R-:W-:Y:S01]  /*1850*/  IMAD.U32 R4, RZ, RZ, UR4 ;  /* 0x00000004ff047e24 */ /* 0x000fe2000f8e00ff */
[----:B------:R1:W2:Y:S01]  /*1860*/  LDC.64 R14, c[0x4][R0] ;  /* 0x01000000000e7b82 */ /* 0x0002a20000000a00 */
[----:B------:R-:W-:Y:S01]  /*1870*/  IMAD.U32 R5, RZ, RZ, UR5 ;  /* 0x00000005ff057e24 */ /* 0x000fe2000f8e00ff */
[----:B------:R-:W-:Y:S01]  /*1880*/  ULDC.64 UR4, c[0x4][0x70] ;  /* 0x01001c0000047ab9 */ /* 0x000fe20000000a00 */
[----:B------:R-:W-:Y:S02]  /*1890*/  IMAD.U32 R10, RZ, RZ, UR6 ;  /* 0x00000006ff0a7e24 */ /* 0x000fe4000f8e00ff */
[----:B------:R-:W-:Y:S02]  /*18a0*/  IMAD.U32 R6, RZ, RZ, UR4 ;  /* 0x00000004ff067e24 */ /* 0x000fe4000f8e00ff */
[----:B------:R-:W-:-:S02]  /*18b0*/  IMAD.U32 R7, RZ, RZ, UR5 ;  /* 0x00000005ff077e24 */ /* 0x000fc4000f8e00ff */
[----:B------:R-:W-:Y:S02]  /*18c0*/  IMAD.U32 R11, RZ, RZ, UR7 ;  /* 0x00000007ff0b7e24 */ /* 0x000fe4000f8e00ff */
[----:B------:R-:W-:Y:S02]  /*18d0*/  IMAD.MOV.U32 R8, RZ, RZ, 0x1e1 ;  /* 0x000001e1ff087424 */ /* 0x000fe400078e00ff */
[----:B------:R-:W-:Y:S02]  /*18e0*/  IMAD.MOV.U32 R12, RZ, RZ, 0x1 ;  /* 0x00000001ff0c7424 */ /* 0x000fe400078e00ff */
[----:B-1----:R-:W-:-:S07]  /*18f0*/  IMAD.MOV.U32 R13, RZ, RZ, RZ ;  /* 0x000000ffff0d7224 */ /* 0x002fce00078e00ff */
[----:B------:R-:W-:-:S07]  /*1900*/  LEPC R20, `(.L_x_19) ;  /* 0x000000001014794e */ /* 0x000fce0000000000 */
[----:B0-2--5:R-:W-:Y:S05]  /*1910*/  CALL.ABS.NOINC R14 ;  /* 0x000000000e007343 */ /* 0x025fea0003c00000 */
.L_x_19:
[----:B------:R-:W-:-:S05]  /*1920*/  IMAD.U32 R0, RZ, RZ, UR49 ;  /* 0x00000031ff007e24 */ /* 0x000fca000f8e00ff */
[----:B------:R-:W-:-:S13]  /*1930*/  ISETP.NE.AND P0, PT, R0, 0x3, PT ;  /* 0x000000030000780c */ /* 0x000fda0003f05270 */
[----:B------:R-:W-:Y:S05]  /*1940*/  @!P0 BRA `(.L_x_20) ;  /* 0x0000000000048947 */ /* 0x000fea0003800000 */
[----:B------:R-:W-:Y:S01]  /*1950*/  BPT.TRAP 0x1 ;  /* 0x000000040000795c */ /* 0x000fe20000300000 */
.L_x_20:
[----:B0-----:R-:W-:Y:S02]  /*1960*/  IMAD.U32 R3, RZ, RZ, UR44 ;  /* 0x0000002cff037e24 */ /* 0x001fe4000f8e00ff */
[----:B------:R-:W-:-:S03]  /*1970*/  IMAD.U32 R0, RZ, RZ, UR48 ;  /* 0x00000030ff007e24 */ /* 0x000fc6000f8e00ff */
[----:B------:R-:W-:Y:S02]  /*1980*/  LEA R3, R3, UR40, 0x3 ;  /* 0x0000002803037c11 */ /* 0x000fe4000f8e18ff */
[----:B------:R-:W-:-:S04]  /*1990*/  SHF.L.U32 R0, R0, 0x1f, RZ ;  /* 0x0000001f00007819 */ /* 0x000fc800000006ff */
[----:B------:R0:W1:Y:S01]  /*19a0*/  SYNCS.PHASECHK.TRANS64.TRYWAIT P1, [R3+URZ], R0 ;  /* 0x00000000030075a7 */ /* 0x000062000802017f */
[----:B------:R-:W-:Y:S05]  /*19b0*/  @!P0 BRA `(.L_x_21) ;  /* 0x0000000000048947 */ /* 0x000fea0003800000 */
[----:B------:R-:W-:Y:S01]  /*19c0*/  BPT.TRAP 0x1 ;  /* 0x000000040000795c */ /* 0x000fe20000300000 */
.L_x_21:
[----:B------:R-:W-:-:S05]  /*19d0*/  IMAD.U32 R4, RZ, RZ, UR46 ;  /* 0x0000002eff047e24 */ /* 0x000fca000f8e00ff */
[----:B------:R-:W-:Y:S01]  /*19e0*/  ISETP.GE.AND P2, PT, R4, 0x1, PT ;  /* 0x000000010400780c */ /* 0x000fe20003f46270 */
[----:B-1----:R-:W-:-:S12]  /*19f0*/  @P1 BRA `(.L_x_22) ;  /* 0x0000000000081947 */ /* 0x002fd80003800000 */
[----:B------:R-:W1:Y:S02]  /*1a00*/  SYNCS.PHASECHK.TRANS64.TRYWAIT P1, [R3+URZ], R0 ;  /* 0x00000000030075a7 */ /* 0x000e64000802017f */
[----:B-1----:R-:W-:Y:S05]  /*1a10*/  @!P1 BRA `(.L_x_23) ;  /* 0x0000006c00249947 */ /* 0x002fea0003800000 */
.L_x_22:
[----:B------:R-:W-:Y:S05]  /*1a20*/  WARPSYNC.ALL ;  /* 0x0000000000007948 */ /* 0x000fea0003800000 */
[----:B------:R-:W-:Y:S01]  /*1a30*/  UIADD3 UR4, UR40, 0x100, URZ ;  /* 0x0000010028047890 */ /* 0x000fe2000fffe03f */
[----:B------:R-:W-:Y:S01]  /*1a40*/  WARPGROUP.ARRIVE ;  /* 0x00000000000079c5 */ /* 0x000fe20000000000 */
[----:B------:R-:W-:Y:S02]  /*1a50*/  UIADD3 UR5, UR40, 0x10100, URZ ;  /* 0x0001010028057890 */ /* 0x000fe4000fffe03f */
[----:B------:R-:W-:Y:S02]  /*1a60*/  USHF.R.U32.HI UR4, URZ, 0x4, UR4 ;  /* 0x000000043f047899 */ /* 0x000fe40008011604 */
[----:B------:R-:W-:-:S02]  /*1a70*/  USHF.R.U32.HI UR5, URZ, 0x4, UR5 ;  /* 0x000000043f057899 */ /* 0x000fc40008011605 */
[----:B------:R-:W-:Y:S02]  /*1a80*/  ULOP3.LUT UR4, UR4, 0x3fff, URZ, 0xc0, !UPT ;  /* 0x00003fff04047892 */ /* 0x000fe4000f8ec03f */
[----:B------:R-:W-:Y:S02]  /*1a90*/  ULOP3.LUT UR5, UR5, 0x3fff, URZ, 0xc0, !UPT ;  /* 0x00003fff05057892 */ /* 0x000fe4000f8ec03f */
[----:B------:R-:W-:Y:S02]  /*1aa0*/  ULOP3.LUT UR8, UR4, 0x10000, URZ, 0xfc, !UPT ;  /* 0x0001000004087892 */ /* 0x000fe4000f8efc3f */
[----:B------:R-:W-:Y:S02]  /*1ab0*/  ULOP3.LUT UR9, UR5, 0x10000, URZ, 0xfc, !UPT ;  /* 0x0001000005097892 */ /* 0x000fe4000f8efc3f */
[----:B------:R-:W-:Y:S02]  /*1ac0*/  ULEA UR11, UR44, UR8, 0xb ;  /* 0x000000082c0b7291 */ /* 0x000fe4000f8e583f */
[----:B------:R-:W-:Y:S01]  /*1ad0*/  ULEA UR10, UR44, UR9, 0xc ;  /* 0x000000092c0a7291 */ /* 0x000fe2000f8e603f */
[----:B------:R-:W-:Y:S01]  /*1ae0*/  UMOV UR5, 0x40000040 ;  /* 0x4000004000057882 */ /* 0x000fe20000000000 */
[----:B------:R-:W-:-:S03]  /*1af0*/  UMOV UR7, 0x40000040 ;  /* 0x4000004000077882 */ /* 0x000fc60000000000 */
[----:B------:R-:W-:Y:S02]  /*1b00*/  UMOV UR4, UR11 ;  /* 0x0000000b00047c82 */ /* 0x000fe40008000000 */
[----:B------:R-:W-:Y:S02]  /*1b10*/  UMOV UR6, UR10 ;  /* 0x0000000a00067c82 */ /* 0x000fe40008000000 */
[----:B------:R-:W-:Y:S01]  /*1b20*/  HGMMA.64x128x8.F32.TF32 R24, gdesc[UR4], RZ, !UPT, gsb0 ;  /* 0x05e00000041879f0 */ /* 0x000fe2000c0028ff */
[----:B------:R-:W-:Y:S02]  /*1b30*/  UIADD3 UR4, UR11, 0x2, URZ ;  /* 0x000000020b047890 */ /* 0x000fe4000fffe03f */
[----:B------:R-:W-:Y:S01]  /*1b40*/  UIADD3 UR6, UR10, 0x2, URZ ;  /* 0x000000020a067890 */ /* 0x000fe2000fffe03f */
[----:B------:R-:W-:Y:S01]  /*1b50*/  UMOV UR5, 0x40000040 ;  /* 0x4000004000057882 */ /* 0x000fe20000000000 */
[----:B------:R-:W-:Y:S01]  /*1b60*/  UMOV UR7, 0x40000040 ;  /* 0x4000004000077882 */ /* 0x000fe20000000000 */
[----:B------:R-:W-:-:S02]  /*1b70*/  WARPGROUP.DEPBAR.LE gsb0, 0x0 ;  /* 0x00008000000079c5 */ /* 0x000fc40000010000 */
[----:B------:R-:W-:-:S06]  /*1b80*/  WARPGROUP.ARRIVE ;  /* 0x00000000000079c5 */ /* 0x000fcc0000000000 */
[----:B------:R-:W-:Y:S01]  /*1b90*/  HGMMA.64x128x8.F32.TF32 R24, gdesc[UR4], R24, gsb0 ;  /* 0x05e00000041879f0 */ /* 0x000fe20008002818 */
[----:B------:R-:W-:Y:S02]  /*1ba0*/  UIADD3 UR4, UR11, 0x4, URZ ;  /* 0x000000040b047890 */ /* 0x000fe4000fffe03f */
[----:B------:R-:W-:Y:S01]  /*1bb0*/  UIADD3 UR6, UR10, 0x4, URZ ;  /* 0x000000040a067890 */ /* 0x000fe2000fffe03f */
[----:B------:R-:W-:Y:S01]  /*1bc0*/  UMOV UR5, 0x40000040 ;  /* 0x4000004000057882 */ /* 0x000fe20000000000 */
[----:B------:R-:W-:Y:S01]  /*1bd0*/  UMOV UR7, 0x40000040 ;  /* 0x4000004000077882 */ /* 0x000fe20000000000 */
[----:B------:R-:W-:Y:S02]  /*1be0*/  WARPGROUP.DEPBAR.LE gsb0, 0x0 ;  /* 0x00008000000079c5 */ /* 0x000fe40000010000 */
        /* <DEDUP_REMOVED lines=92> */
[----:B------:R-:W-:Y:S03]  /*21b0*/  HGMMA.64x128x8.F32.TF32 R24, gdesc[UR4], R24, gsb0 ;  /* 0x05e00000041879f0 */ /* 0x000fe60008002818 */
[----:B------:R-:W-:Y:S02]  /*21c0*/  WARPGROUP.DEPBAR.LE gsb0, 0x0 ;  /* 0x00008000000079c5 */ /* 0x000fe40000010000 */
[----:B------:R-:W-:Y:S05]  /*21d0*/  @!P2 BRA `(.L_x_24) ;  /* 0x000000080068a947 */ /* 0x000fea0003800000 */
[----:B------:R-:W-:Y:S01]  /*21e0*/  UIADD3 UR10, UR44, 0x1, URZ ;  /* 0x000000012c0a7890 */ /* 0x000fe2000fffe03f */
[----:B01----:R-:W-:Y:S02]  /*21f0*/  IMAD.U32 R0, RZ, RZ, UR46 ;  /* 0x0000002eff007e24 */ /* 0x003fe4000f8e00ff */
[----:B------:R-:W-:Y:S01]  /*2200*/  IMAD.U32 R3, RZ, RZ, UR44 ;  /* 0x0000002cff037e24 */ /* 0x000fe2000f8e00ff */
[----:B------:R-:W-:-:S04]  /*2210*/  UISETP.NE.AND UP0, UPT, UR10, 0x2, UPT ;  /* 0x000000020a00788c */ /* 0x000fc8000bf05270 */
[----:B------:R-:W-:Y:S02]  /*2220*/  USEL UR4, URZ, 0x1, UP0 ;  /* 0x000000013f047887 */ /* 0x000fe40008000000 */
[----:B------:R-:W-:Y:S02]  /*2230*/  USEL UR10, UR10, URZ, UP0 ;  /* 0x0000003f0a0a7287 */ /* 0x000fe40008000000 */
[----:B------:R-:W-:-:S06]  /*2240*/  ULOP3.LUT UR4, UR48, UR4, URZ, 0x3c, !UPT ;  /* 0x0000000430047292 */ /* 0x000fcc000f8e3c3f */
[----:B------:R-:W-:-:S07]  /*2250*/  IMAD.U32 R6, RZ, RZ, UR4 ;  /* 0x00000004ff067e24 */ /* 0x000fce000f8e00ff */
.L_x_31:
[----:B------:R-:W-:Y:S05]  /*2260*/  @!P0 BRA `(.L_x_25) ;  /* 0x0000000000048947 */ /* 0x000fea0003800000 */
[----:B------:R-:W-:Y:S01]  /*2270*/  BPT.TRAP 0x1 ;  /* 0x000000040000795c */ /* 0x000fe20000300000 */
.L_x_25:
[----:B------:R-:W-:Y:S01]  /*2280*/  ULEA UR4, UR10, UR40, 0x3 ;  /* 0x000000280a047291 */ /* 0x000fe2000f8e183f */
[----:B------:R-:W-:-:S08]  /*2290*/  SHF.L.U32 R4, R6, 0x1f, RZ ;  /* 0x0000001f06047819 */ /* 0x000fd000000006ff */
[----:B------:R0:W1:Y:S01]  /*22a0*/  SYNCS.PHASECHK.TRANS64.TRYWAIT P1, [UR4], R4 ;  /* 0x00000004ff0075a7 */ /* 0x0000620008020144 */
[----:B------:R-:W-:Y:S05]  /*22b0*/  @!P0 BRA `(.L_x_26) ;  /* 0x0000000000048947 */ /* 0x000fea0003800000 */
[----:B------:R-:W-:Y:S01]  /*22c0*/  BPT.TRAP 0x1 ;  /* 0x000000040000795c */ /* 0x000fe20000300000 */
.L_x_26:
[----:B-1----:R-:W-:Y:S05]  /*22d0*/  @P1 BRA `(.L_x_27) ;  /* 0x0000000000081947 */ /* 0x002fea0003800000 */
[----:B------:R-:W1:Y:S02]  /*22e0*/  SYNCS.PHASECHK.TRANS64.TRYWAIT P1, [UR4], R4 ;  /* 0x00000004ff0075a7 */ /* 0x000e640008020144 */
[----:B-1----:R-:W-:Y:S05]  /*22f0*/  @!P1 BRA `(.L_x_28) ;  /* 0x0000006400009947 */ /* 0x002fea0003800000 */
.L_x_27:
[----:B------:R-:W-:Y:S01]  /*2300*/  ULEA UR11, UR10, UR9, 0xc ;  /* 0x000000090a0b7291 */ /* 0x000fe2000f8e603f */
[----:B------:R-:W-:Y:S01]  /*2310*/  WARPGROUP.ARRIVE ;  /* 0x00000000000079c5 */ /* 0x000fe20000000000 */
[----:B------:R-:W-:Y:S01]  /*2320*/  ULEA UR12, UR10, UR8, 0xb ;  /* 0x000000080a0c7291 */ /* 0x000fe2000f8e583f */
[----:B------:R-:W-:Y:S01]  /*2330*/  UMOV UR7, 0x40000040 ;  /* 0x4000004000077882 */ /* 0x000fe20000000000 */
[----:B------:R-:W-:-:S03]  /*2340*/  UMOV UR5, 0x40000040 ;  /* 0x4000004000057882 */ /* 0x000fc60000000000 */
[----:B------:R-:W-:Y:S02]  /*2350*/  UMOV UR6, UR11 ;  /* 0x0000000b00067c82 */ /* 0x000fe40008000000 */
[----:B------:R-:W-:Y:S02]  /*2360*/  UMOV UR4, UR12 ;  /* 0x0000000c00047c82 */ /* 0x000fe40008000000 */
[----:B------:R-:W-:Y:S01]  /*2370*/  HGMMA.64x128x8.F32.TF32 R24, gdesc[UR4], R24, gsb0 ;  /* 0x05e00000041879f0 */ /* 0x000fe20008002818 */
        /* <DEDUP_REMOVED lines=107> */
[----:B------:R-:W-:Y:S01]  /*2a30*/  BPT.TRAP 0x1 ;  /* 0x000000040000795c */ /* 0x000fe20000300000 */
.L_x_29:
[----:B------:R-:W-:Y:S01]  /*2a40*/  ISETP.NE.AND P1, PT, R99, RZ, PT ;  /* 0x000000ff6300720c */ /* 0x000fe20003f25270 */
[----:B------:R-:W-:-:S12]  /*2a50*/  UISETP.GT.U32.AND UP0, UPT, UR39, 0x1, UPT ;  /* 0x000000012700788c */ /* 0x000fd8000bf04070 */
[----:B01----:R-:W-:-:S05]  /*2a60*/  @P1 LEA R4, R3, UR40, 0x3 ;  /* 0x0000002803041c11 */ /* 0x003fca000f8e18ff */
[----:B------:R-:W-:-:S05]  /*2a70*/  @P1 VIADD R5, R4, 0x10 ;  /* 0x0000001004051836 */ /* 0x000fca0000000000 */
[----:B------:R-:W-:-:S04]  /*2a80*/  @P1 PRMT R5, R22, 0x654, R5 ;  /* 0x0000065416051816 */ /* 0x000fc80000000005 */
[----:B------:R0:W-:Y:S01]  /*2a90*/  @P1 SYNCS.ARRIVE.TRANS64.RED.A1T0 RZ, [R5+URZ], RZ ;  /* 0x000000ff05ff19a7 */ /* 0x0001e2000810043f */
[----:B------:R-:W-:-:S13]  /*2aa0*/  PLOP3.LUT P1, PT, PT, PT, UP0, 0x80, 0x0 ;  /* 0x000000000000781c */ /* 0x000fda0003f2f008 */
[----:B0-----:R-:W-:Y:S05]  /*2ab0*/  @P1 BRA `(.L_x_30) ;  /* 0x0000000000041947 */ /* 0x001fea0003800000 */
[----:B------:R-:W-:Y:S01]  /*2ac0*/  BPT.TRAP 0x1 ;  /* 0x000000040000795c */ /* 0x000fe20000300000 */
.L_x_30:
[----:B------:R-:W-:Y:S01]  /*2ad0*/  UIADD3 UR10, UR10, 0x1, URZ ;  /* 0x000000010a0a7890 */ /* 0x000fe2000fffe03f */
[C---:B------:R-:W-:Y:S01]  /*2ae0*/  ISETP.GT.AND P2, PT, R0.reuse, 0x1, PT ;  /* 0x000000010000780c */ /* 0x040fe20003f44270 */
[----:B------:R-:W-:Y:S02]  /*2af0*/  VIADD R3, R3, 0x1 ;  /* 0x0000000103037836 */ /* 0x000fe40000000000 */
[----:B------:R-:W-:Y:S01]  /*2b00*/  UISETP.NE.AND UP0, UPT, UR10, 0x2, UPT ;  /* 0x000000020a00788c */ /* 0x000fe2000bf05270 */
[----:B------:R-:W-:Y:S02]  /*2b10*/  VIADD R0, R0, 0xffffffff ;  /* 0xffffffff00007836 */ /* 0x000fe40000000000 */
[C---:B------:R-:W-:Y:S01]  /*2b20*/  ISETP.NE.AND P1, PT, R3.reuse, 0x2, PT ;  /* 0x000000020300780c */ /* 0x040fe20003f25270 */
[----:B------:R-:W-:Y:S02]  /*2b30*/  USEL UR4, URZ, 0x1, UP0 ;  /* 0x000000013f047887 */ /* 0x000fe40008000000 */
[----:B------:R-:W-:Y:S01]  /*2b40*/  USEL UR10, UR10, URZ, UP0 ;  /* 0x0000003f0a0a7287 */ /* 0x000fe20008000000 */
[----:B------:R-:W-:-:S03]  /*2b50*/  SEL R3, R3, RZ, P1 ;  /* 0x000000ff03037207 */ /* 0x000fc60000800000 */
[----:B------:R-:W-:Y:S01]  /*2b60*/  LOP3.LUT R6, R6, UR4, RZ, 0x3c, !PT ;  /* 0x0000000406067c12 */ /* 0x000fe2000f8e3cff */
[----:B------:R-:W-:Y:S07]  /*2b70*/  @P2 BRA `(.L_x_31) ;  /* 0xfffffff400b82947 */ /* 0x000fee000383ffff */
.L_x_24:
[----:B01----:R-:W0:Y:S01]  /*2b80*/  LDC R0, c[0x0][0x28c] ;  /* 0x0000a300ff007b82 */ /* 0x003e220000000800 */
[----:B------:R1:W-:Y:S01]  /*2b90*/  SYNCS.ARRIVE.TRANS64.A1T0 RZ, [R101+UR50], RZ ;  /* 0x000000ff65ff79a7 */ /* 0x0003e20008100032 */
[----:B0-----:R-:W-:-:S13]  /*2ba0*/  ISETP.GE.AND P1, PT, R0, 0x1, PT ;  /* 0x000000010000780c */ /* 0x001fda0003f26270 */
[----:B-1----:R-:W-:Y:S05]  /*2bb0*/  @!P1 BRA `(.L_x_32) ;  /* 0x0000000000409947 */ /* 0x002fea0003800000 */
[----:B------:R-:W-:Y:S05]  /*2bc0*/  @!P0 BRA `(.L_x_33) ;  /* 0x0000000000048947 */ /* 0x000fea0003800000 */
[----:B------:R-:W-:Y:S01]  /*2bd0*/  BPT.TRAP 0x1 ;  /* 0x000000040000795c */ /* 0x000fe20000300000 */
.L_x_33:
[----:B------:R-:W-:Y:S01]  /*2be0*/  ISETP.NE.AND P0, PT, R99, RZ, PT ;  /* 0x000000ff6300720c */ /* 0x000fe20003f05270 */
[----:B------:R-:W-:-:S12]  /*2bf0*/  IMAD.U32 R3, RZ, RZ, UR40 ;  /* 0x00000028ff037e24 */ /* 0x000fd8000f8e00ff */
[----:B------:R-:W-:-:S05]  /*2c00*/  VOTEU.ANY UP0, P0 ;  /* 0x00000000003f7886 */ /* 0x000fca0000000100 */
[----:B------:R-:W-:Y:S02]  /*2c10*/  @UP0 UIADD3 UR4, UR46, UR44, URZ ;  /* 0x0000002c2e040290 */ /* 0x000fe4000fffe03f */
[----:B------:R-:W-:-:S04]  /*2c20*/  UISETP.GT.U32.AND UP0, UPT, UR39, 0x1, UPT ;  /* 0x000000012700788c */ /* 0x000fc8000bf04070 */
[----:B------:R-:W-:-:S04]  /*2c30*/  IMAD.U32 R0, RZ, RZ, UR4 ;  /* 0x00000004ff007e24 */ /* 0x000fc8000f8e00ff */
[----:B------:R-:W-:-:S05]  /*2c40*/  @P0 IMAD.SHL.U32 R0, R0, 0x8, RZ ;  /* 0x0000000800000824 */ /* 0x000fca00078e00ff */
[----:B------:R-:W-:-:S04]  /*2c50*/  @P0 LOP3.LUT R0, R0, 0x8, RZ, 0xc0, !PT ;  /* 0x0000000800000812 */ /* 0x000fc800078ec0ff */
[----:B------:R-:W-:-:S04]  /*2c60*/  @P0 IADD3 R3, R3, 0x10, R0 ;  /* 0x0000001003030810 */ /* 0x000fc80007ffe000 */
[----:B------:R-:W-:-:S04]  /*2c70*/  @P0 PRMT R3, R22, 0x654, R3 ;  /* 0x0000065416030816 */ /* 0x000fc80000000003 */
[----:B------:R0:W-:Y:S01]  /*2c80*/  @P0 SYNCS.ARRIVE.TRANS64.RED.A1T0 RZ, [R3+URZ], RZ ;  /* 0x000000ff03ff09a7 */ /* 0x0001e2000810043f */
[----:B------:R-:W-:-:S13]  /*2c90*/  PLOP3.LUT P0, PT, PT, PT, UP0, 0x80, 0x0 ;  /* 0x000000000000781c */ /* 0x000fda0003f0f008 */
[----:B0-----:R-:W-:Y:S05]  /*2ca0*/  @P0 BRA `(.L_x_32) ;  /* 0x0000000000040947 */ /* 0x001fea0003800000 */
[----:B------:R-:W-:Y:S01]  /*2cb0*/  BPT.TRAP 0x1 ;  /* 0x000000040000795c */ /* 0x000fe20000300000 */
.L_x_32:
[----:B------:R-:W-:Y:S02]  /*2cc0*/  SHF.L.U32 R3, R100, 0x1f, RZ ;  /* 0x0000001f64037819 */ /* 0x000fe400000006ff */
[----:B------:R-:W-:Y:S02]  /*2cd0*/  SHF.R.S32.HI R13, RZ, 0x1f, R19 ;  /* 0x0000001fff0d7819 */ /* 0x000fe40000011413 */
[----:B------:R-:W0:Y:S02]  /*2ce0*/  SYNCS.PHASECHK.TRANS64.TRYWAIT P0, [R96+URZ+0x8], R3 ;  /* 0x00000803600075a7 */ /* 0x000e24000800017f */
[----:B0-----:R-:W-:Y:S05]  /*2cf0*/  @!P0 BRA `(.L_x_34) ;  /* 0x0000005800988947 */ /* 0x001fea0003800000 */
.L_x_186:
[----:B------:R-:W-:Y:S01]  /*2d00*/  IMAD.SHL.U32 R5, R18, 0x40, RZ ;  /* 0x0000004012057824 */ /* 0x000fe200078e00ff */
[----:B------:R-:W-:Y:S01]  /*2d10*/  ULDC UR6, c[0x0][0x284] ;  /* 0x0000a10000067ab9 */ /* 0x000fe20000000800 */
[----:B------:R-:W-:Y:S01]  /*2d20*/  IMAD.SHL.U32 R10, R2, 0x80, RZ ;  /* 0x00000080020a7824 */ /* 0x000fe200078e00ff */
[----:B------:R-:W-:Y:S01]  /*2d30*/  ULDC.64 UR4, c[0x0][0x5d0] ;  /* 0x0001740000047ab9 */ /* 0x000fe20000000a00 */
[----:B------:R-:W-:Y:S01]  /*2d40*/  IMAD.WIDE R20, R18, 0x40, R90 ;  /* 0x0000004012147825 */ /* 0x000fe200078e025a */
[----:B------:R-:W-:Y:S01]  /*2d50*/  ISETP.GE.AND P0, PT, R5, UR6, PT ;  /* 0x0000000605007c0c */ /* 0x000fe2000bf06270 */
[----:B------:R-:W-:Y:S01]  /*2d60*/  ULDC UR6, c[0x0][0x288] ;  /* 0x0000a20000067ab9 */ /* 0x000fe20000000800 */
[----:B------:R-:W-:Y:S01]  /*2d70*/  SHF.R.S32.HI R11, RZ, 0x1f, R10 ;  /* 0x0000001fff0b7819 */ /* 0x000fe2000001140a */
[----:B------:R-:W-:Y:S01]  /*2d80*/  IMAD R0, R13, UR4, RZ ;  /* 0x000000040d007c24 */ /* 0x000fe2000f8e02ff */
[----:B------:R-:W-:Y:S01]  /*2d90*/  ISETP.GE.OR P0, PT, R10, UR6, P0 ;  /* 0x000000060a007c0c */ /* 0x000fe20008706670 */
[----:B0-----:R-:W-:-:S04]  /*2da0*/  IMAD.WIDE.U32 R2, R19, UR4, R92 ;  /* 0x0000000413027c25 */ /* 0x001fc8000f8e005c */
[----:B------:R-:W-:Y:S01]  /*2db0*/  IMAD R7, R19, UR5, R0 ;  /* 0x0000000513077c24 */ /* 0x000fe2000f8e0200 */
[----:B------:R-:W-:Y:S01]  /*2dc0*/  IADD3 R2, P1, R10, R2, RZ ;  /* 0x000000020a027210 */ /* 0x000fe20007f3e0ff */
[----:B------:R-:W-:Y:S02]  /*2dd0*/  ULDC.64 UR4, c[0x0][0x5c8] ;  /* 0x0001720000047ab9 */ /* 0x000fe40000000a00 */
[----:B------:R-:W-:Y:S01]  /*2de0*/  IMAD R9, R21, UR4, RZ ;  /* 0x0000000415097c24 */ /* 0x000fe2000f8e02ff */
[----:B------:R-:W-:-:S03]  /*2df0*/  IADD3.X R3, R11, R3, R7, P1, !PT ;  /* 0x000000030b037210 */ /* 0x000fc60000ffe407 */
[C---:B------:R-:W-:Y:S02]  /*2e00*/  IMAD R9, R20.reuse, UR5, R9 ;  /* 0x0000000514097c24 */ /* 0x040fe4000f8e0209 */
[----:B------:R-:W-:Y:S01]  /*2e10*/  IMAD.WIDE.U32 R102, R20, UR4, R2 ;  /* 0x0000000414667c25 */ /* 0x000fe2000f8e0002 */
[----:B------:R-:W-:Y:S06]  /*2e20*/  @P0 BRA `(.L_x_35) ;  /* 0x0000003c00d80947 */ /* 0x000fec0003800000 */
[----:B-----5:R-:W-:Y:S01]  /*2e30*/  FSETP.NEU.AND P1, PT, R88, RZ, PT ;  /* 0x000000ff5800720b */ /* 0x020fe20003f2d000 */
[----:B------:R-:W-:Y:S01]  /*2e40*/  IMAD.IADD R14, R95, 0x1, -R10 ;  /* 0x000000015f0e7824 */ /* 0x000fe200078e0a0a */
[----:B------:R-:W-:Y:S01]  /*2e50*/  BSSY B0, `(.L_x_35) ;  /* 0x00003f3000007945 */ /* 0x000fe20003800000 */
[----:B------:R-:W-:Y:S02]  /*2e60*/  IMAD.IADD R0, R98, 0x1, -R5 ;  /* 0x0000000162007824 */ /* 0x000fe400078e0a05 */
[----:B------:R-:W-:Y:S01]  /*2e70*/  IMAD.IADD R111, R103, 0x1, R9 ;  /* 0x00000001676f7824 */ /* 0x000fe200078e0209 */
[----:B------:R-:W-:-:S04]  /*2e80*/  ISETP.GT.AND P0, PT, R14, RZ, PT ;  /* 0x000000ff0e00720c */ /* 0x000fc80003f04270 */
[----:B------:R-:W-:-:S03]  /*2e90*/  ISETP.GT.AND P2, PT, R0, RZ, P0 ;  /* 0x000000ff0000720c */ /* 0x000fc60000744270 */
[----:B------:R-:W-:Y:S10]  /*2ea0*/  @!P1 BRA `(.L_x_36) ;  /* 0x0000002c001c9947 */ /* 0x000ff40003800000 */
[----:B------:R-:W0:Y:S01]  /*2eb0*/  LDC.64 R104, c[0x0][0x5b8] ;  /* 0x00016e00ff687b82 */ /* 0x000e220000000a00 */
[----:B------:R-:W-:-:S07]  /*2ec0*/  ULDC.64 UR4, c[0x0][0x5c0] ;  /* 0x0001700000047ab9 */ /* 0x000fce0000000a00 */
[----:B------:R-:W1:Y:S08]  /*2ed0*/  LDC.64 R106, c[0x0][0x5b0] ;  /* 0x00016c00ff6a7b82 */ /* 0x000e700000000a00 */
[----:B------:R-:W2:Y:S01]  /*2ee0*/  LDC.64 R108, c[0x0][0x5a8] ;  /* 0x00016a00ff6c7b82 */ /* 0x000ea20000000a00 */
[-C--:B0-----:R-:W-:Y:S02]  /*2ef0*/  IMAD R4, R13, R104.reuse, RZ ;  /* 0x000000680d047224 */ /* 0x081fe400078e02ff */
[----:B------:R-:W-:-:S04]  /*2f00*/  IMAD.WIDE.U32 R2, R19, R104, R92 ;  /* 0x0000006813027225 */ /* 0x000fc800078e005c */
[----:B------:R-:W-:Y:S01]  /*2f10*/  IMAD R103, R19, R105, R4 ;  /* 0x0000006913677224 */ /* 0x000fe200078e0204 */
[----:B------:R-:W-:Y:S01]  /*2f20*/  IADD3 R4, P1, R10, R2, RZ ;  /* 0x000000020a047210 */ /* 0x000fe20007f3e0ff */
[----:B-1----:R-:W-:-:S03]  /*2f30*/  IMAD R2, R21, R106, RZ ;  /* 0x0000006a15027224 */ /* 0x002fc600078e02ff */
[----:B------:R-:W-:Y:S01]  /*2f40*/  IADD3.X R5, R11, R3, R103, P1, !PT ;  /* 0x000000030b057210 */ /* 0x000fe20000ffe467 */
[C---:B------:R-:W-:Y:S02]  /*2f50*/  IMAD R21, R20.reuse, R107, R2 ;  /* 0x0000006b14157224 */ /* 0x040fe400078e0202 */
[----:B------:R-:W-:-:S04]  /*2f60*/  IMAD.WIDE.U32 R2, R20, R106, R4 ;  /* 0x0000006a14027225 */ /* 0x000fc800078e0004 */
[----:B------:R-:W-:Y:S01]  /*2f70*/  IMAD.IADD R3, R3, 0x1, R21 ;  /* 0x0000000103037824 */ /* 0x000fe200078e0215 */
[----:B--2---:R-:W-:-:S04]  /*2f80*/  LEA R8, P1, R2, R108, 0x2 ;  /* 0x0000006c02087211 */ /* 0x004fc800078210ff */
[----:B------:R-:W-:-:S05]  /*2f90*/  LEA.HI.X R9, R2, R109, R3, 0x2, P1 ;  /* 0x0000006d02097211 */ /* 0x000fca00008f1403 */
[----:B------:R0:W2:Y:S01]  /*2fa0*/  @P2 LDG.E.LTC128B R15, desc[UR52][R8.64] ;  /* 0x00000034080f2981 */ /* 0x0000a2000c1e1920 */
[----:B------:R-:W-:Y:S01]  /*2fb0*/  IMAD.WIDE.U32 R2, R20, R106, R10 ;  /* 0x0000006a14027225 */ /* 0x000fe200078e000a */
[----:B------:R-:W-:Y:S01]  /*2fc0*/  LEA R6, P3, R102, UR4, 0x2 ;  /* 0x0000000466067c11 */ /* 0x000fe2000f8610ff */
[----:B------:R-:W-:Y:S01]  /*2fd0*/  BSSY B1, `(.L_x_37) ;  /* 0x0000014000017945 */ /* 0x000fe20003800000 */
[----:B------:R-:W-:-:S04]  /*2fe0*/  IADD3 R12, P1, R92, R2, RZ ;  /* 0x000000025c0c7210 */ /* 0x000fc80007f3e0ff */
[----:B------:R-:W-:Y:S01]  /*2ff0*/  IADD3.X R13, R93, R21, R3, P1, !PT ;  /* 0x000000155d0d7210 */ /* 0x000fe20000ffe403 */
[----:B0-----:R-:W-:Y:S01]  /*3000*/  IMAD.SHL.U32 R8, R106, 0x8, RZ ;  /* 0x000000086a087824 */ /* 0x001fe200078e00ff */
[----:B------:R-:W-:Y:S02]  /*3010*/  ISETP.GT.AND P1, PT, R14, 0x1, PT ;  /* 0x000000010e00780c */ /* 0x000fe40003f24270 */
[----:B------:R-:W-:Y:S01]  /*3020*/  SHF.L.U64.HI R9, R106, 0x3, R107 ;  /* 0x000000036a097819 */ /* 0x000fe2000001026b */
[----:B------:R-:W-:-:S04]  /*3030*/  IMAD.WIDE.U32 R12, R19, R104, R12 ;  /* 0x00000068130c7225 */ /* 0x000fc800078e000c */
[----:B------:R-:W-:Y:S01]  /*3040*/  IMAD.IADD R3, R103, 0x1, R13 ;  /* 0x0000000167037824 */ /* 0x000fe200078e020d */
[----:B------:R-:W-:Y:S01]  /*3050*/  LEA R2, P4, R12, R108, 0x2 ;  /* 0x0000006c0c027211 */ /* 0x000fe200078810ff */
[----:B------:R-:W-:-:S03]  /*3060*/  IMAD.WIDE.U32 R8, R20, R106, R8 ;  /* 0x0000006a14087225 */ /* 0x000fc600078e0008 */
[----:B------:R-:W-:Y:S02]  /*3070*/  LEA.HI.X R3, R12, R109, R3, 0x2, P4 ;  /* 0x0000006d0c037211 */ /* 0x000fe400020f1403 */
[----:B--2---:R-:W-:-:S05]  /*3080*/  LOP3.LUT R7, R15, 0xffffe000, RZ, 0xc0, !PT ;  /* 0xffffe0000f077812 */ /* 0x004fca00078ec0ff */
[----:B------:R-:W-:-:S04]  /*3090*/  FMUL R7, R7, R88 ;  /* 0x0000005807077220 */ /* 0x000fc80000400000 */
[----:B------:R-:W-:Y:S01]  /*30a0*/  FFMA R105, R24, R23, R7 ;  /* 0x0000001718697223 */ /* 0x000fe20000000007 */
[----:B------:R-:W-:Y:S02]  /*30b0*/  LEA.HI.X R7, R102, UR5, R111, 0x2, P3 ;  /* 0x0000000566077c11 */ /* 0x000fe400098f146f */
[----:B------:R-:W-:Y:S02]  /*30c0*/  ISETP.GT.AND P3, PT, R0, RZ, P1 ;  /* 0x000000ff0000720c */ /* 0x000fe40000f64270 */
[----:B------:R-:W-:-:S05]  /*30d0*/  F2FP.TF32.F32.PACK_B R105, R105 ;  /* 0x00000069ff69723e */ /* 0x000fca00024050ff */
[----:B------:R0:W-:Y:S06]  /*30e0*/  @P2 STG.E desc[UR52][R6.64], R105 ;  /* 0x0000006906002986 */ /* 0x0001ec000c101934 */
[----:B------:R-:W-:Y:S05]  /*30f0*/  @!P3 BRA `(.L_x_38) ;  /* 0x000000000004b947 */ /* 0x000fea0003800000 */
[----:B------:R1:W5:Y:S02]  /*3100*/  LDG.E.LTC128B R15, desc[UR52][R2.64+0x4] ;  /* 0x00000434020f7981 */ /* 0x000364000c1e1920 */
.L_x_38:
[----:B------:R-:W-:Y:S05]  /*3110*/  BSYNC B1 ;  /* 0x0000000000017941 */ /* 0x000fea0003800000 */
.L_x_37:
[----:B-----5:R-:W-:Y:S01]  /*3120*/  LOP3.LUT R13, R15, 0xffffe000, RZ, 0xc0, !PT ;  /* 0xffffe0000f0d7812 */ /* 0x020fe200078ec0ff */
[----:B------:R-:W-:Y:S01]  /*3130*/  IMAD.IADD R21, R21, 0x1, R9 ;  /* 0x0000000115157824 */ /* 0x000fe200078e0209 */
[----:B------:R-:W-:Y:S02]  /*3140*/  IADD3 R9, P2, R4, R8, RZ ;  /* 0x0000000804097210 */ /* 0x000fe40007f5e0ff */
[----:B------:R-:W-:Y:S01]  /*3150*/  ISETP.GT.AND P0, PT, R0, 0x8, P0 ;  /* 0x000000080000780c */ /* 0x000fe20000704270 */
[----:B------:R-:W-:Y:S02]  /*3160*/  FMUL R4, R13, R88 ;  /* 0x000000580d047220 */ /* 0x000fe40000400000 */
[----:B------:R-:W-:Y:S01]  /*3170*/  IMAD.X R18, R21, 0x1, R5, P2 ;  /* 0x0000000115127824 */ /* 0x000fe200010e0605 */
[----:B------:R-:W-:Y:S01]  /*3180*/  LEA R12, P2, R9, R108, 0x2 ;  /* 0x0000006c090c7211 */ /* 0x000fe200078410ff */
[----:B------:R-:W-:Y:S01]  /*3190*/  FFMA R25, R25, R23, R4 ;  /* 0x0000001719197223 */ /* 0x000fe20000000004 */
[----:B------:R-:W-:-:S02]  /*31a0*/  @P3 IMAD.MOV.U32 R4, RZ, RZ, R6 ;  /* 0x000000ffff043224 */ /* 0x000fc400078e0006 */
[----:B------:R-:W-:Y:S01]  /*31b0*/  @P3 IMAD.MOV.U32 R5, RZ, RZ, R7 ;  /* 0x000000ffff053224 */ /* 0x000fe200078e0007 */
[----:B------:R-:W-:Y:S02]  /*31c0*/  LEA.HI.X R13, R9, R109, R18, 0x2, P2 ;  /* 0x0000006d090d7211 */ /* 0x000fe400010f1412 */
[----:B------:R-:W-:-:S05]  /*31d0*/  F2FP.TF32.F32.PACK_B R25, R25 ;  /* 0x00000019ff19723e */ /* 0x000fca00024050ff */
[----:B------:R2:W-:Y:S04]  /*31e0*/  @P3 STG.E desc[UR52][R4.64+0x4], R25 ;  /* 0x0000041904003986 */ /* 0x0005e8000c101934 */
[----:B------:R-:W3:Y:S01]  /*31f0*/  @P0 LDG.E.LTC128B R15, desc[UR52][R12.64] ;  /* 0x000000340c0f0981 */ /* 0x000ee2000c1e1920 */
[----:B------:R-:W-:Y:S01]  /*3200*/  IADD3 R10, P2, P3, R92, R8, R10 ;  /* 0x000000085c0a7210 */ /* 0x000fe20007b5e00a */
[----:B------:R-:W-:Y:S01]  /*3210*/  BSSY B1, `(.L_x_39) ;  /* 0x0000011000017945 */ /* 0x000fe20003800000 */
[----:B------:R-:W-:Y:S02]  /*3220*/  ISETP.GT.AND P1, PT, R0, 0x8, P1 ;  /* 0x000000080000780c */ /* 0x000fe40000f24270 */
[----:B------:R-:W-:Y:S02]  /*3230*/  IADD3.X R11, R93, R21, R11, P2, P3 ;  /* 0x000000155d0b7210 */ /* 0x000fe400017e640b */
[C---:B------:R-:W-:Y:S01]  /*3240*/  LEA R8, P2, R94.reuse, R6, 0x2 ;  /* 0x000000065e087211 */ /* 0x040fe200078410ff */
[----:B------:R-:W-:Y:S01]  /*3250*/  IMAD.WIDE.U32 R10, R19, R104, R10 ;  /* 0x00000068130a7225 */ /* 0x000fe200078e000a */
[----:B------:R-:W-:-:S03]  /*3260*/  SHF.L.U64.HI R19, R94, 0x2, R89 ;  /* 0x000000025e137819 */ /* 0x000fc60000010259 */
[----:B------:R-:W-:Y:S01]  /*3270*/  IMAD.IADD R11, R103, 0x1, R11 ;  /* 0x00000001670b7824 */ /* 0x000fe200078e020b */
[----:B--2---:R-:W-:-:S04]  /*3280*/  LEA R4, P3, R10, R108, 0x2 ;  /* 0x0000006c0a047211 */ /* 0x004fc800078610ff */
[----:B------:R-:W-:Y:S02]  /*3290*/  LEA.HI.X R5, R10, R109, R11, 0x2, P3 ;  /* 0x0000006d0a057211 */ /* 0x000fe400018f140b */
[----:B---3--:R-:W-:-:S05]  /*32a0*/  LOP3.LUT R9, R15, 0xffffe000, RZ, 0xc0, !PT ;  /* 0xffffe0000f097812 */ /* 0x008fca00078ec0ff */
[----:B------:R-:W-:-:S04]  /*32b0*/  FMUL R9, R9, R88 ;  /* 0x0000005809097220 */ /* 0x000fc80000400000 */
[----:B------:R-:W-:Y:S01]  /*32c0*/  FFMA R21, R26, R23, R9 ;  /* 0x000000171a157223 */ /* 0x000fe20000000009 */
[----:B------:R-:W-:-:S04]  /*32d0*/  IMAD.X R9, R19, 0x1, R7, P2 ;  /* 0x0000000113097824 */ /* 0x000fc800010e0607 */
[----:B------:R-:W-:-:S05]  /*32e0*/  F2FP.TF32.F32.PACK_B R21, R21 ;  /* 0x00000015ff15723e */ /* 0x000fca00024050ff */
[----:B------:R2:W-:Y:S01]  /*32f0*/  @P0 STG.E desc[UR52][R8.64], R21 ;  /* 0x0000001508000986 */ /* 0x0005e2000c101934 */
[----:B------:R-:W-:Y:S05]  /*3300*/  @!P1 BRA `(.L_x_40) ;  /* 0x0000000000049947 */ /* 0x000fea0003800000 */
[----:B------:R3:W5:Y:S02]  /*3310*/  LDG.E.LTC128B R15, desc[UR52][R4.64+0x4] ;  /* 0x00000434040f7981 */ /* 0x000764000c1e1920 */
.L_x_40:
[----:B------:R-:W-:Y:S05]  /*3320*/  BSYNC B1 ;  /* 0x0000000000017941 */ /* 0x000fea0003800000 */
.L_x_39:
[----:B-----5:R-:W-:Y:S01]  /*3330*/  LOP3.LUT R11, R15, 0xffffe000, RZ, 0xc0, !PT ;  /* 0xffffe0000f0b7812 */ /* 0x020fe200078ec0ff */
[----:B------:R-:W-:Y:S01]  /*3340*/  BSSY B1, `(.L_x_41) ;  /* 0x0000009000017945 */ /* 0x000fe20003800000 */
[----:B------:R-:W-:-:S03]  /*3350*/  ISETP.GT.AND P0, PT, R14, 0x8, PT ;  /* 0x000000080e00780c */ /* 0x000fc60003f04270 */
[----:B------:R-:W-:Y:S01]  /*3360*/  FMUL R10, R11, R88 ;  /* 0x000000580b0a7220 */ /* 0x000fe20000400000 */
[----:B------:R-:W-:-:S03]  /*3370*/  ISETP.GT.AND P2, PT, R0, RZ, P0 ;  /* 0x000000ff0000720c */ /* 0x000fc60000744270 */
[----:B------:R-:W-:-:S05]  /*3380*/  FFMA R27, R27, R23, R10 ;  /* 0x000000171b1b7223 */ /* 0x000fca000000000a */
[----:B------:R-:W-:-:S05]  /*3390*/  F2FP.TF32.F32.PACK_B R27, R27 ;  /* 0x0000001bff1b723e */ /* 0x000fca00024050ff */
[----:B------:R4:W-:Y:S01]  /*33a0*/  @P1 STG.E desc[UR52][R8.64+0x4], R27 ;  /* 0x0000041b08001986 */ /* 0x0009e2000c101934 */
[----:B------:R-:W-:Y:S05]  /*33b0*/  @!P2 BRA `(.L_x_42) ;  /* 0x000000000004a947 */ /* 0x000fea0003800000 */
[----:B------:R0:W5:Y:S02]  /*33c0*/  LDG.E.LTC128B R15, desc[UR52][R2.64+0x20] ;  /* 0x00002034020f7981 */ /* 0x000164000c1e1920 */
.L_x_42:
[----:B------:R-:W-:Y:S05]  /*33d0*/  BSYNC B1 ;  /* 0x0000000000017941 */ /* 0x000fea0003800000 */
.L_x_41:
        /* <DEDUP_REMOVED lines=10> */
.L_x_44:
[----:B------:R-:W-:Y:S05]  /*3480*/  BSYNC B1 ;  /* 0x0000000000017941 */ /* 0x000fea0003800000 */
.L_x_43:
[----:B0----5:R-:W-:Y:S01]  /*3490*/  LOP3.LUT R11, R15, 0xffffe000, RZ, 0xc0, !PT ;  /* 0xffffe0000f0b7812 */ /* 0x021fe200078ec0ff */
[----:B------:R-:W-:Y:S01]  /*34a0*/  BSSY B1, `(.L_x_45) ;  /* 0x0000008000017945 */ /* 0x000fe20003800000 */
[----:B------:R-:W-:-:S03]  /*34b0*/  ISETP.GT.AND P0, PT, R0, 0x8, P0 ;  /* 0x000000080000780c */ /* 0x000fc60000704270 */
[----:B------:R-:W-:-:S04]  /*34c0*/  FMUL R10, R11, R88 ;  /* 0x000000580b0a7220 */ /* 0x000fc80000400000 */
[----:B------:R-:W-:-:S05]  /*34d0*/  FFMA R29, R29, R23, R10 ;  /* 0x000000171d1d7223 */ /* 0x000fca000000000a */
[----:B------:R-:W-:-:S05]  /*34e0*/  F2FP.TF32.F32.PACK_B R29, R29 ;  /* 0x0000001dff1d723e */ /* 0x000fca00024050ff */
[----:B------:R0:W-:Y:S01]  /*34f0*/  @P3 STG.E desc[UR52][R6.64+0x24], R29 ;  /* 0x0000241d06003986 */ /* 0x0001e2000c101934 */
[----:B------:R-:W-:Y:S05]  /*3500*/  @!P0 BRA `(.L_x_46) ;  /* 0x0000000000048947 */ /* 0x000fea0003800000 */
[----:B------:R0:W5:Y:S02]  /*3510*/  LDG.E.LTC128B R15, desc[UR52][R4.64+0x20] ;  /* 0x00002034040f7981 */ /* 0x000164000c1e1920 */
.L_x_46:
[----:B------:R-:W-:Y:S05]  /*3520*/  BSYNC B1 ;  /* 0x0000000000017941 */ /* 0x000fea0003800000 */
.L_x_45:
[----:B-----5:R-:W-:Y:S01]  /*3530*/  LOP3.LUT R11, R15, 0xffffe000, RZ, 0xc0, !PT ;  /* 0xffffe0000f0b7812 */ /* 0x020fe200078ec0ff */
        /* <DEDUP_REMOVED lines=8> */
.L_x_48:
[----:B------:R-:W-:Y:S05]  /*35c0*/  BSYNC B1 ;  /* 0x0000000000017941 */ /* 0x000fea0003800000 */
.L_x_47:
[----:B0----5:R-:W-:Y:S01]  /*35d0*/  LOP3.LUT R11, R15, 0xffffe000, RZ, 0xc0, !PT ;  /* 0xffffe0000f0b7812 */ /* 0x021fe200078ec0ff */
        /* <DEDUP_REMOVED lines=9> */
.L_x_50:
[----:B------:R-:W-:Y:S05]  /*3670*/  BSYNC B1 ;  /* 0x0000000000017941 */ /* 0x000fea0003800000 */
.L_x_49:
        /* <DEDUP_REMOVED lines=10> */
.L_x_52:
[----:B------:R-:W-:Y:S05]  /*3720*/  BSYNC B1 ;  /* 0x0000000000017941 */ /* 0x000fea0003800000 */
.L_x_51:
        /* <DEDUP_REMOVED lines=9> */
.L_x_54:
[----:B------:R-:W-:Y:S05]  /*37c0*/  BSYNC B1 ;  /* 0x0000000000017941 */ /* 0x000fea0003800000 */
.L_x_53:
        /* <DEDUP_REMOVED lines=9> */
.L_x_56:
[----:B------:R-:W-:Y:S05]  /*3860*/  BSYNC B1 ;  /* 0x0000000000017941 */ /* 0x000fea0003800000 */
.L_x_55:
        /* <DEDUP_REMOVED lines=10> */
.L_x_58:
[----:B------:R-:W-:Y:S05]  /*3910*/  BSYNC B1 ;  /* 0x0000000000017941 */ /* 0x000fea0003800000 */
.L_x_57:
        /* <DEDUP_REMOVED lines=10> */
.L_x_60:
[----:B------:R-:W-:Y:S05]  /*39c0*/  BSYNC B1 ;  /* 0x0000000000017941 */ /* 0x000fea0003800000 */
.L_x_59:
        /* <DEDUP_REMOVED lines=9> */
.L_x_62:
[----:B------:R-:W-:Y:S05]  /*3a60*/  BSYNC B1 ;  /* 0x0000000000017941 */ /* 0x000fea0003800000 */
.L_x_61:
        /* <DEDUP_REMOVED lines=9> */
.L_x_64:
[----:B------:R-:W-:Y:S05]  /*3b00*/  BSYNC B1 ;  /* 0x0000000000017941 */ /* 0x000fea0003800000 */
.L_x_63:
        /* <DEDUP_REMOVED lines=10> */
.L_x_66:
[----:B------:R-:W-:Y:S05]  /*3bb0*/  BSYNC B1 ;  /* 0x0000000000017941 */ /* 0x000fea0003800000 */
.L_x_65:
        /* <DEDUP_REMOVED lines=10> */
.L_x_68:
[----:B------:R-:W-:Y:S05]  /*3c60*/  BSYNC B1 ;  /* 0x0000000000017941 */ /* 0x000fea0003800000 */
.L_x_67:
        /* <DEDUP_REMOVED lines=9> */
.L_x_70:
[----:B------:R-:W-:Y:S05]  /*3d00*/  BSYNC B1 ;  /* 0x0000000000017941 */ /* 0x000fea0003800000 */
.L_x_69:
        /* <DEDUP_REMOVED lines=9> */
.L_x_72:
[----:B------:R-:W-:Y:S05]  /*3da0*/  BSYNC B1 ;  /* 0x0000000000017941 */ /* 0x000fea0003800000 */
.L_x_71:
        /* <DEDUP_REMOVED lines=10> */
.L_x_74:
[----:B------:R-:W-:Y:S05]  /*3e50*/  BSYNC B1 ;  /* 0x0000000000017941 */ /* 0x000fea0003800000 */
.L_x_73:
        /* <DEDUP_REMOVED lines=10> */
.L_x_76:
[----:B------:R-:W-:Y:S05]  /*3f00*/  BSYNC B1 ;  /* 0x0000000000017941 */ /* 0x000fea0003800000 */
.L_x_75:
        /* <DEDUP_REMOVED lines=9> */
.L_x_78:
[----:B------:R-:W-:Y:S05]  /*3fa0*/  BSYNC B1 ;  /* 0x0000000000017941 */ /* 0x000fea0003800000 */
.L_x_77:
        /* <DEDUP_REMOVED lines=9> */
.L_x_80:
[----:B------:R-:W-:Y:S05]  /*4040*/  BSYNC B1 ;  /* 0x0000000000017941 */ /* 0x000fea0003800000 */
.L_x_79:
        /* <DEDUP_REMOVED lines=10> */
.L_x_82:
[----:B------:R-:W-:Y:S05]  /*40f0*/  BSYNC B1 ;  /* 0x0000000000017941 */ /* 0x000fea0003800000 */
.L_x_81:
        /* <DEDUP_REMOVED lines=10> */
.L_x_84:
[----:B------:R-:W-:Y:S05]  /*41a0*/  BSYNC B1 ;  /* 0x0000000000017941 */ /* 0x000fea0003800000 */
.L_x_83:
        /* <DEDUP_REMOVED lines=9> */
.L_x_86:
[----:B------:R-:W-:Y:S05]  /*4240*/  BSYNC B1 ;  /* 0x0000000000017941 */ /* 0x000fea0003800000 */
.L_x_85:
        /* <DEDUP_REMOVED lines=9> */
.L_x_88:
[----:B------:R-:W-:Y:S05]  /*42e0*/  BSYNC B1 ;  /* 0x0000000000017941 */ /* 0x000fea0003800000 */
.L_x_87:
        /* <DEDUP_REMOVED lines=10> */
.L_x_90:
[----:B------:R-:W-:Y:S05]  /*4390*/  BSYNC B1 ;  /* 0x0000000000017941 */ /* 0x000fea0003800000 */
.L_x_89:
        /* <DEDUP_REMOVED lines=10> */
.L_x_92:
[----:B------:R-:W-:Y:S05]  /*4440*/  BSYNC B1 ;  /* 0x0000000000017941 */ /* 0x000fea0003800000 */
.L_x_91:
        /* <DEDUP_REMOVED lines=9> */
.L_x_94:
[----:B------:R-:W-:Y:S05]  /*44e0*/  BSYNC B1 ;  /* 0x0000000000017941 */ /* 0x000fea0003800000 */
.L_x_93:
        /* <DEDUP_REMOVED lines=9> */
.L_x_96:
[----:B------:R-:W-:Y:S05]  /*4580*/  BSYNC B1 ;  /* 0x0000000000017941 */ /* 0x000fea0003800000 */
.L_x_95:
        /* <DEDUP_REMOVED lines=10> */
.L_x_98:
[----:B------:R-:W-:Y:S05]  /*4630*/  BSYNC B1 ;  /* 0x0000000000017941 */ /* 0x000fea0003800000 */
.L_x_97:
        /* <DEDUP_REMOVED lines=10> */
.L_x_100:
[----:B------:R-:W-:Y:S05]  /*46e0*/  BSYNC B1 ;  /* 0x0000000000017941 */ /* 0x000fea0003800000 */
.L_x_99:
        /* <DEDUP_REMOVED lines=9> */
.L_x_102:
[----:B------:R-:W-:Y:S05]  /*4780*/  BSYNC B1 ;  /* 0x0000000000017941 */ /* 0x000fea0003800000 */
.L_x_101:
        /* <DEDUP_REMOVED lines=9> */
.L_x_104:
[----:B------:R-:W-:Y:S05]  /*4820*/  BSYNC B1 ;  /* 0x0000000000017941 */ /* 0x000fea0003800000 */
.L_x_103:
        /* <DEDUP_REMOVED lines=10> */
.L_x_106:
[----:B------:R-:W-:Y:S05]  /*48d0*/  BSYNC B1 ;  /* 0x0000000000017941 */ /* 0x000fea0003800000 */
.L_x_105:
        /* <DEDUP_REMOVED lines=10> */
.L_x_108:
[----:B------:R-:W-:Y:S05]  /*4980*/  BSYNC B1 ;  /* 0x0000000000017941 */ /* 0x000fea0003800000 */
.L_x_107:
        /* <DEDUP_REMOVED lines=9> */
.L_x_110:
[----:B------:R-:W-:Y:S05]  /*4a20*/  BSYNC B1 ;  /* 0x0000000000017941 */ /* 0x000fea0003800000 */
.L_x_109:
        /* <DEDUP_REMOVED lines=9> */
.L_x_112:
[----:B------:R-:W-:Y:S05]  /*4ac0*/  BSYNC B1 ;  /* 0x0000000000017941 */ /* 0x000fea0003800000 */
.L_x_111:
        /* <DEDUP_REMOVED lines=10> */
.L_x_114:
[----:B------:R-:W-:Y:S05]  /*4b70*/  BSYNC B1 ;  /* 0x0000000000017941 */ /* 0x000fea0003800000 */
.L_x_113:
        /* <DEDUP_REMOVED lines=10> */
.L_x_116:
[----:B------:R-:W-:Y:S05]  /*4c20*/  BSYNC B1 ;  /* 0x0000000000017941 */ /* 0x000fea0003800000 */
.L_x_115:
        /* <DEDUP_REMOVED lines=9> */
.L_x_118:
[----:B------:R-:W-:Y:S05]  /*4cc0*/  BSYNC B1 ;  /* 0x0000000000017941 */ /* 0x000fea0003800000 */
.L_x_117:
        /* <DEDUP_REMOVED lines=9> */
.L_x_120:
[----:B------:R-:W-:Y:S05]  /*4d60*/  BSYNC B1 ;  /* 0x0000000000017941 */ /* 0x000fea0003800000 */
.L_x_119:
        /* <DEDUP_REMOVED lines=10> */
.L_x_122:
[----:B------:R-:W-:Y:S05]  /*4e10*/  BSYNC B1 ;  /* 0x0000000000017941 */ /* 0x000fea0003800000 */
.L_x_121:
        /* <DEDUP_REMOVED lines=10> */
.L_x_124:
[----:B------:R-:W-:Y:S05]  /*4ec0*/  BSYNC B1 ;  /* 0x0000000000017941 */ /* 0x000fea0003800000 */
.L_x_123:
        /* <DEDUP_REMOVED lines=9> */
.L_x_126:
[----:B------:R-:W-:Y:S05]  /*4f60*/  BSYNC B1 ;  /* 0x0000000000017941 */ /* 0x000fea0003800000 */
.L_x_125:
        /* <DEDUP_REMOVED lines=9> */
.L_x_128:
[----:B------:R-:W-:Y:S05]  /*5000*/  BSYNC B1 ;  /* 0x0000000000017941 */ /* 0x000fea0003800000 */
.L_x_127:
        /* <DEDUP_REMOVED lines=10> */
.L_x_130:
[----:B------:R-:W-:Y:S05]  /*50b0*/  BSYNC B1 ;  /* 0x0000000000017941 */ /* 0x000fea0003800000 */
.L_x_129:
        /* <DEDUP_REMOVED lines=10> */
.L_x_132:
[----:B------:R-:W-:Y:S05]  /*5160*/  BSYNC B1 ;  /* 0x0000000000017941 */ /* 0x000fea0003800000 */
.L_x_131:
        /* <DEDUP_REMOVED lines=9> */
.L_x_134:
[----:B------:R-:W-:Y:S05]  /*5200*/  BSYNC B1 ;  /* 0x0000000000017941 */ /* 0x000fea0003800000 */
.L_x_133:
        /* <DEDUP_REMOVED lines=9> */
.L_x_136:
[----:B------:R-:W-:Y:S05]  /*52a0*/  BSYNC B1 ;  /* 0x0000000000017941 */ /* 0x000fea0003800000 */
.L_x_135:
        /* <DEDUP_REMOVED lines=10> */
.L_x_138:
[----:B------:R-:W-:Y:S05]  /*5350*/  BSYNC B1 ;  /* 0x0000000000017941 */ /* 0x000fea0003800000 */
.L_x_137:
        /* <DEDUP_REMOVED lines=10> */
.L_x_140:
[----:B------:R-:W-:Y:S05]  /*5400*/  BSYNC B1 ;  /* 0x0000000000017941 */ /* 0x000fea0003800000 */
.L_x_139:
        /* <DEDUP_REMOVED lines=9> */
.L_x_142:
[----:B------:R-:W-:Y:S05]  /*54a0*/  BSYNC B1 ;  /* 0x0000000000017941 */ /* 0x000fea0003800000 */
.L_x_141:
        /* <DEDUP_REMOVED lines=9> */
.L_x_144:
[----:B------:R-:W-:Y:S05]  /*5540*/  BSYNC B1 ;  /* 0x0000000000017941 */ /* 0x000fea0003800000 */
.L_x_143:
        /* <DEDUP_REMOVED lines=10> */
.L_x_146:
[----:B------:R-:W-:Y:S05]  /*55f0*/  BSYNC B1 ;  /* 0x0000000000017941 */ /* 0x000fea0003800000 */
.L_x_145:
        /* <DEDUP_REMOVED lines=10> */
.L_x_148:
[----:B------:R-:W-:Y:S05]  /*56a0*/  BSYNC B1 ;  /* 0x0000000000017941 */ /* 0x000fea0003800000 */
.L_x_147:
        /* <DEDUP_REMOVED lines=9> */
.L_x_150:
[----:B------:R-:W-:Y:S05]  /*5740*/  BSYNC B1 ;  /* 0x0000000000017941 */ /* 0x000fea0003800000 */
.L_x_149:
        /* <DEDUP_REMOVED lines=9> */
.L_x_152:
[----:B------:R-:W-:Y:S05]  /*57e0*/  BSYNC B1 ;  /* 0x0000000000017941 */ /* 0x000fea0003800000 */
.L_x_151:
        /* <DEDUP_REMOVED lines=10> */
.L_x_154:
[----:B------:R-:W-:Y:S05]  /*5890*/  BSYNC B1 ;  /* 0x0000000000017941 */ /* 0x000fea0003800000 */
.L_x_153:
        /* <DEDUP_REMOVED lines=10> */
.L_x_156:
[----:B------:R-:W-:Y:S05]  /*5940*/  BSYNC B1 ;  /* 0x0000000000017941 */ /* 0x000fea0003800000 */
.L_x_155:
[----:B01---5:R-:W-:Y:S01]  /*5950*/  LOP3.LUT R3, R15, 0xffffe000, RZ, 0xc0, !PT ;  /* 0xffffe0000f037812 */ /* 0x023fe200078ec0ff */
        /* <DEDUP_REMOVED lines=8> */
.L_x_158:
[----:B------:R-:W-:Y:S05]  /*59e0*/  BSYNC B1 ;  /* 0x0000000000017941 */ /* 0x000fea0003800000 */
.L_x_157:
[----:B-----5:R-:W-:Y:S01]  /*59f0*/  LOP3.LUT R3, R15, 0xffffe000, RZ, 0xc0, !PT ;  /* 0xffffe0000f037812 */ /* 0x020fe200078ec0ff */
[----:B------:R-:W-:Y:S01]  /*5a00*/  @P0 IMAD.MOV.U32 R2, RZ, RZ, R8 ;  /* 0x000000ffff020224 */ /* 0x000fe200078e0008 */
[----:B------:R-:W-:Y:S01]  /*5a10*/  ISETP.GT.AND P1, PT, R0, 0x8, P1 ;  /* 0x000000080000780c */ /* 0x000fe20000f24270 */
[----:B------:R-:W-:Y:S02]  /*5a20*/  BSSY B1, `(.L_x_159) ;  /* 0x0000008000017945 */ /* 0x000fe40003800000 */
[----:B------:R-:W-:-:S04]  /*5a30*/  FMUL R3, R3, R88 ;  /* 0x0000005803037220 */ /* 0x000fc80000400000 */
[----:B0-----:R-:W-:Y:S01]  /*5a40*/  FFMA R7, R86, R23, R3 ;  /* 0x0000001756077223 */ /* 0x001fe20000000003 */
[----:B------:R-:W-:-:S04]  /*5a50*/  @P0 IMAD.MOV.U32 R3, RZ, RZ, R9 ;  /* 0x000000ffff030224 */ /* 0x000fc800078e0009 */
[----:B------:R-:W-:-:S05]  /*5a60*/  F2FP.TF32.F32.PACK_B R7, R7 ;  /* 0x00000007ff07723e */ /* 0x000fca00024050ff */
[----:B------:R0:W-:Y:S01]  /*5a70*/  @P0 STG.E desc[UR52][R2.64+0x1e0], R7 ;  /* 0x0001e00702000986 */ /* 0x0001e2000c101934 */
[----:B------:R-:W-:Y:S05]  /*5a80*/  @!P1 BRA `(.L_x_160) ;  /* 0x0000000000049947 */ /* 0x000fea0003800000 */
[----:B------:R0:W5:Y:S02]  /*5a90*/  LDG.E.LTC128B R15, desc[UR52][R4.64+0x1e4] ;  /* 0x0001e434040f7981 */ /* 0x000164000c1e1920 */
.L_x_160:
[----:B------:R-:W-:Y:S05]  /*5aa0*/  BSYNC B1 ;  /* 0x0000000000017941 */ /* 0x000fea0003800000 */
.L_x_159:
[----:B------:R-:W-:Y:S05]  /*5ab0*/  @!P1 BRA `(.L_x_161) ;  /* 0x0000001000b09947 */ /* 0x000fea0003800000 */
[----:B-----5:R-:W-:-:S05]  /*5ac0*/  LOP3.LUT R15, R15, 0xffffe000, RZ, 0xc0, !PT ;  /* 0xffffe0000f0f7812 */ /* 0x020fca00078ec0ff */
[----:B------:R-:W-:-:S04]  /*5ad0*/  FMUL R0, R15, R88 ;  /* 0x000000580f007220 */ /* 0x000fc80000400000 */
[----:B------:R-:W-:-:S05]  /*5ae0*/  FFMA R87, R87, R23, R0 ;  /* 0x0000001757577223 */ /* 0x000fca0000000000 */
[----:B------:R-:W-:-:S05]  /*5af0*/  F2FP.TF32.F32.PACK_B R87, R87 ;  /* 0x00000057ff57723e */ /* 0x000fca00024050ff */
[----:B------:R0:W-:Y:S01]  /*5b00*/  STG.E desc[UR52][R8.64+0x1e4], R87 ;  /* 0x0001e45708007986 */ /* 0x0001e2000c101934 */
[----:B------:R-:W-:Y:S05]  /*5b10*/  BRA `(.L_x_161) ;  /* 0x0000001000987947 */ /* 0x000fea0003800000 */
.L_x_36:
[----:B------:R-:W-:Y:S01]  /*5b20*/  ISETP.GT.AND P4, PT, R14, 0x1, PT ;  /* 0x000000010e00780c */ /* 0x000fe20003f84270 */
[----:B------:R-:W-:Y:S01]  /*5b30*/  ULDC.64 UR4, c[0x0][0x5c0] ;  /* 0x0001700000047ab9 */ /* 0x000fe20000000a00 */
[-C--:B------:R-:W-:Y:S01]  /*5b40*/  FMUL R7, R24, R23.reuse ;  /* 0x0000001718077220 */ /* 0x080fe20000400000 */
[----:B------:R-:W-:Y:S01]  /*5b50*/  LEA R2, P3, R102, UR4, 0x2 ;  /* 0x0000000466027c11 */ /* 0x000fe2000f8610ff */
[-C--:B------:R-:W-:Y:S01]  /*5b60*/  FMUL R25, R25, R23.reuse ;  /* 0x0000001719197220 */ /* 0x080fe20000400000 */
[----:B------:R-:W-:Y:S01]  /*5b70*/  ISETP.GT.AND P1, PT, R0, RZ, P4 ;  /* 0x000000ff0000720c */ /* 0x000fe20002724270 */
[-C--:B------:R-:W-:Y:S01]  /*5b80*/  FMUL R9, R26, R23.reuse ;  /* 0x000000171a097220 */ /* 0x080fe20000400000 */
[----:B------:R-:W-:Y:S01]  /*5b90*/  LEA.HI.X R3, R102, UR5, R111, 0x2, P3 ;  /* 0x0000000566037c11 */ /* 0x000fe200098f146f */
[----:B------:R-:W-:Y:S01]  /*5ba0*/  FMUL R27, R27, R23 ;  /* 0x000000171b1b7220 */ /* 0x000fe20000400000 */
[----:B------:R-:W-:Y:S01]  /*5bb0*/  F2FP.TF32.F32.PACK_B R7, R7 ;  /* 0x00000007ff07723e */ /* 0x000fe200024050ff */
[----:B------:R-:W-:Y:S01]  /*5bc0*/  FMUL R29, R29, R23 ;  /* 0x000000171d1d7220 */ /* 0x000fe20000400000 */
[----:B------:R-:W-:Y:S01]  /*5bd0*/  F2FP.TF32.F32.PACK_B R25, R25 ;  /* 0x00000019ff19723e */ /* 0x000fe200024050ff */
[-C--:B------:R-:W-:Y:S01]  /*5be0*/  FMUL R31, R31, R23.reuse ;  /* 0x000000171f1f7220 */ /* 0x080fe20000400000 */
[C---:B------:R-:W-:Y:S01]  /*5bf0*/  SHF.L.U64.HI R5, R94.reuse, 0x2, R89 ;  /* 0x000000025e057819 */ /* 0x040fe20000010259 */
[----:B------:R0:W-:Y:S01]  /*5c00*/  @P2 STG.E desc[UR52][R2.64], R7 ;  /* 0x0000000702002986 */ /* 0x0001e2000c101934 */
[----:B------:R-:W-:Y:S01]  /*5c10*/  LEA R4, P3, R94, R2, 0x2 ;  /* 0x000000025e047211 */ /* 0x000fe200078610ff */
[-C--:B------:R-:W-:Y:S01]  /*5c20*/  FMUL R11, R32, R23.reuse ;  /* 0x00000017200b7220 */ /* 0x080fe20000400000 */
[C---:B------:R-:W-:Y:S01]  /*5c30*/  ISETP.GT.AND P2, PT, R14.reuse, 0x8, PT ;  /* 0x000000080e00780c */ /* 0x040fe20003f44270 */
[----:B------:R-:W-:Y:S01]  /*5c40*/  @P1 STG.E desc[UR52][R2.64+0x4], R25 ;  /* 0x0000041902001986 */ /* 0x000fe2000c101934 */
[----:B------:R-:W-:Y:S01]  /*5c50*/  ISETP.GT.AND P1, PT, R14, 0x9, PT ;  /* 0x000000090e00780c */ /* 0x000fe20003f24270 */
[----:B------:R-:W-:Y:S01]  /*5c60*/  IMAD.X R5, R5, 0x1, R3, P3 ;  /* 0x0000000105057824 */ /* 0x000fe200018e0603 */
[C---:B------:R-:W-:Y:S01]  /*5c70*/  ISETP.GT.AND P0, PT, R0.reuse, 0x8, P0 ;  /* 0x000000080000780c */ /* 0x040fe20000704270 */
[-C--:B------:R-:W-:Y:S01]  /*5c80*/  FMUL R33, R33, R23.reuse ;  /* 0x0000001721217220 */ /* 0x080fe20000400000 */
[C---:B------:R-:W-:Y:S01]  /*5c90*/  ISETP.GT.AND P4, PT, R0.reuse, 0x8, P4 ;  /* 0x000000080000780c */ /* 0x040fe20002784270 */
[-C--:B------:R-:W-:Y:S01]  /*5ca0*/  FMUL R35, R35, R23.reuse ;  /* 0x0000001723237220 */ /* 0x080fe20000400000 */
[----:B------:R-:W-:Y:S01]  /*5cb0*/  ISETP.GT.AND P5, PT, R0, RZ, P2 ;  /* 0x000000ff0000720c */ /* 0x000fe200017a4270 */
[-C--:B0-----:R-:W-:Y:S01]  /*5cc0*/  FMUL R7, R28, R23.reuse ;  /* 0x000000171c077220 */ /* 0x081fe20000400000 */
[----:B------:R-:W-:Y:S01]  /*5cd0*/  ISETP.GT.AND P3, PT, R0, RZ, P1 ;  /* 0x000000ff0000720c */ /* 0x000fe20000f64270 */
[----:B------:R-:W-:Y:S01]  /*5ce0*/  FMUL R37, R37, R23 ;  /* 0x0000001725257220 */ /* 0x000fe20000400000 */
[----:B------:R-:W-:Y:S01]  /*5cf0*/  F2FP.TF32.F32.PACK_B R9, R9 ;  /* 0x00000009ff09723e */ /* 0x000fe200024050ff */
[----:B------:R-:W-:Y:S01]  /*5d00*/  FMUL R39, R39, R23 ;  /* 0x0000001727277220 */ /* 0x000fe20000400000 */
[----:B------:R-:W-:Y:S01]  /*5d10*/  F2FP.TF32.F32.PACK_B R27, R27 ;  /* 0x0000001bff1b723e */ /* 0x000fe200024050ff */
[----:B------:R-:W-:Y:S01]  /*5d20*/  FMUL R41, R41, R23 ;  /* 0x0000001729297220 */ /* 0x000fe20000400000 */
[----:B------:R-:W-:Y:S01]  /*5d30*/  F2FP.TF32.F32.PACK_B R7, R7 ;  /* 0x00000007ff07723e */ /* 0x000fe200024050ff */
[----:B------:R0:W-:Y:S01]  /*5d40*/  @P0 STG.E desc[UR52][R4.64], R9 ;  /* 0x0000000904000986 */ /* 0x0001e2000c101934 */
[----:B------:R-:W-:Y:S01]  /*5d50*/  F2FP.TF32.F32.PACK_B R29, R29 ;  /* 0x0000001dff1d723e */ /* 0x000fe200024050ff */
[-C--:B------:R-:W-:Y:S01]  /*5d60*/  FMUL R43, R43, R23.reuse ;  /* 0x000000172b2b7220 */ /* 0x080fe20000400000 */
[----:B------:R-:W-:Y:S01]  /*5d70*/  ISETP.GT.AND P0, PT, R14, 0x10, PT ;  /* 0x000000100e00780c */ /* 0x000fe20003f04270 */
[----:B------:R-:W-:Y:S01]  /*5d80*/  @P4 STG.E desc[UR52][R4.64+0x4], R27 ;  /* 0x0000041b04004986 */ /* 0x000fe2000c101934 */
[C---:B------:R-:W-:Y:S01]  /*5d90*/  ISETP.GT.AND P2, PT, R0.reuse, 0x8, P2 ;  /* 0x000000080000780c */ /* 0x040fe20001744270 */
[-C--:B------:R-:W-:Y:S01]  /*5da0*/  FMUL R45, R45, R23.reuse ;  /* 0x000000172d2d7220 */ /* 0x080fe20000400000 */
[C---:B------:R-:W-:Y:S01]  /*5db0*/  ISETP.GT.AND P1, PT, R0.reuse, 0x8, P1 ;  /* 0x000000080000780c */ /* 0x040fe20000f24270 */
[----:B------:R1:W-:Y:S01]  /*5dc0*/  @P5 STG.E desc[UR52][R2.64+0x20], R7 ;  /* 0x0000200702005986 */ /* 0x0003e2000c101934 */
[----:B------:R-:W-:Y:S01]  /*5dd0*/  ISETP.GT.AND P5, PT, R0, RZ, P0 ;  /* 0x000000ff0000720c */ /* 0x000fe200007a4270 */
[----:B------:R-:W-:Y:S01]  /*5de0*/  FMUL R47, R47, R23 ;  /* 0x000000172f2f7220 */ /* 0x000fe20000400000 */
[----:B------:R-:W-:Y:S01]  /*5df0*/  F2FP.TF32.F32.PACK_B R31, R31 ;  /* 0x0000001fff1f723e */ /* 0x000fe200024050ff */
[----:B------:R-:W-:Y:S01]  /*5e00*/  @P3 STG.E desc[UR52][R2.64+0x24], R29 ;  /* 0x0000241d02003986 */ /* 0x000fe2000c101934 */
[----:B------:R-:W-:Y:S01]  /*5e10*/  ISETP.GT.AND P3, PT, R14, 0x11, PT ;  /* 0x000000110e00780c */ /* 0x000fe20003f64270 */
[----:B0-----:R-:W-:Y:S01]  /*5e20*/  FMUL R9, R30, R23 ;  /* 0x000000171e097220 */ /* 0x001fe20000400000 */
[----:B------:R-:W-:Y:S01]  /*5e30*/  F2FP.TF32.F32.PACK_B R11, R11 ;  /* 0x0000000bff0b723e */ /* 0x000fe200024050ff */
[-C--:B------:R-:W-:Y:S01]  /*5e40*/  FMUL R49, R49, R23.reuse ;  /* 0x0000001731317220 */ /* 0x080fe20000400000 */
[----:B------:R-:W-:Y:S01]  /*5e50*/  ISETP.GT.AND P4, PT, R0, RZ, P3 ;  /* 0x000000ff0000720c */ /* 0x000fe20001f84270 */
[----:B------:R-:W-:Y:S01]  /*5e60*/  FMUL R51, R51, R23 ;  /* 0x0000001733337220 */ /* 0x000fe20000400000 */
[----:B------:R-:W-:Y:S01]  /*5e70*/  F2FP.TF32.F32.PACK_B R9, R9 ;  /* 0x00000009ff09723e */ /* 0x000fe200024050ff */
[----:B-1----:R-:W-:Y:S01]  /*5e80*/  FMUL R7, R34, R23 ;  /* 0x0000001722077220 */ /* 0x002fe20000400000 */
[----:B------:R-:W-:Y:S01]  /*5e90*/  F2FP.TF32.F32.PACK_B R33, R33 ;  /* 0x00000021ff21723e */ /* 0x000fe200024050ff */
[-C--:B------:R-:W-:Y:S01]  /*5ea0*/  FMUL R53, R53, R23.reuse ;  /* 0x0000001735357220 */ /* 0x080fe20000400000 */
[----:B------:R-:W-:Y:S01]  /*5eb0*/  ISETP.GT.AND P0, PT, R0, 0x8, P0 ;  /* 0x000000080000780c */ /* 0x000fe20000704270 */
[----:B------:R0:W-:Y:S01]  /*5ec0*/  @P2 STG.E desc[UR52][R4.64+0x20], R9 ;  /* 0x0000200904002986 */ /* 0x0001e2000c101934 */
[C---:B------:R-:W-:Y:S01]  /*5ed0*/  ISETP.GT.AND P2, PT, R14.reuse, 0x19, PT ;  /* 0x000000190e00780c */ /* 0x040fe20003f44270 */
[----:B------:R-:W-:Y:S01]  /*5ee0*/  FMUL R55, R55, R23 ;  /* 0x0000001737377220 */ /* 0x000fe20000400000 */
[----:B------:R-:W-:Y:S01]  /*5ef0*/  F2FP.TF32.F32.PACK_B R7, R7 ;  /* 0x00000007ff07723e */ /* 0x000fe200024050ff */
[----:B------:R-:W-:Y:S01]  /*5f00*/  @P1 STG.E desc[UR52][R4.64+0x24], R31 ;  /* 0x0000241f04001986 */ /* 0x000fe2000c101934 */
[----:B------:R-:W-:Y:S01]  /*5f10*/  ISETP.GT.AND P1, PT, R14, 0x18, PT ;  /* 0x000000180e00780c */ /* 0x000fe20003f24270 */
[----:B------:R-:W-:Y:S01]  /*5f20*/  FMUL R57, R57, R23 ;  /* 0x0000001739397220 */ /* 0x000fe20000400000 */
[----:B------:R-:W-:Y:S01]  /*5f30*/  F2FP.TF32.F32.PACK_B R35, R35 ;  /* 0x00000023ff23723e */ /* 0x000fe200024050ff */
[----:B------:R1:W-:Y:S01]  /*5f40*/  @P5 STG.E desc[UR52][R2.64+0x40], R11 ;  /* 0x0000400b02005986 */ /* 0x0003e2000c101934 */
[C---:B------:R-:W-:Y:S01]  /*5f50*/  ISETP.GT.AND P5, PT, R0.reuse, RZ, P1 ;  /* 0x000000ff0000720c */ /* 0x040fe20000fa4270 */
[----:B------:R-:W-:Y:S01]  /*5f60*/  FMUL R59, R59, R23 ;  /* 0x000000173b3b7220 */ /* 0x000fe20000400000 */
[----:B------:R-:W-:Y:S01]  /*5f70*/  F2FP.TF32.F32.PACK_B R37, R37 ;  /* 0x00000025ff25723e */ /* 0x000fe200024050ff */
[----:B------:R-:W-:Y:S01]  /*5f80*/  @P4 STG.E desc[UR52][R2.64+0x44], R33 ;  /* 0x0000442102004986 */ /* 0x000fe2000c101934 */
[----:B------:R-:W-:Y:S01]  /*5f90*/  ISETP.GT.AND P4, PT, R0, 0x8, P3 ;  /* 0x000000080000780c */ /* 0x000fe20001f84270 */
[-C--:B0-----:R-:W-:Y:S01]  /*5fa0*/  FMUL R9, R36, R23.reuse ;  /* 0x0000001724097220 */ /* 0x081fe20000400000 */
[C---:B------:R-:W-:Y:S01]  /*5fb0*/  ISETP.GT.AND P3, PT, R0.reuse, RZ, P2 ;  /* 0x000000ff0000720c */ /* 0x040fe20001764270 */
[----:B------:R0:W-:Y:S01]  /*5fc0*/  @P0 STG.E desc[UR52][R4.64+0x40], R7 ;  /* 0x0000400704000986 */ /* 0x0001e2000c101934 */
[----:B------:R-:W-:Y:S01]  /*5fd0*/  ISETP.GT.AND P1, PT, R0, 0x8, P1 ;  /* 0x000000080000780c */ /* 0x000fe20000f24270 */
[----:B------:R-:W-:Y:S01]  /*5fe0*/  FMUL R61, R61, R23 ;  /* 0x000000173d3d7220 */ /* 0x000fe20000400000 */
[----:B------:R-:W-:Y:S01]  /*5ff0*/  F2FP.TF32.F32.PACK_B R9, R9 ;  /* 0x00000009ff09723e */ /* 0x000fe200024050ff */
[-C--:B-1----:R-:W-:Y:S01]  /*6000*/  FMUL R11, R40, R23.reuse ;  /* 0x00000017280b7220 */ /* 0x082fe20000400000 */
[----:B------:R-:W-:Y:S01]  /*6010*/  ISETP.GT.AND P0, PT, R14, 0x20, PT ;  /* 0x000000200e00780c */ /* 0x000fe20003f04270 */
[----:B------:R-:W-:Y:S01]  /*6020*/  FMUL R63, R63, R23 ;  /* 0x000000173f3f7220 */ /* 0x000fe20000400000 */
[----:B------:R-:W-:Y:S01]  /*6030*/  F2FP.TF32.F32.PACK_B R39, R39 ;  /* 0x00000027ff27723e */ /* 0x000fe200024050ff */
[----:B------:R-:W-:Y:S01]  /*6040*/  FMUL R65, R65, R23 ;  /* 0x0000001741417220 */ /* 0x000fe20000400000 */
[----:B------:R-:W-:Y:S01]  /*6050*/  F2FP.TF32.F32.PACK_B R11, R11 ;  /* 0x0000000bff0b723e */ /* 0x000fe200024050ff */
[----:B------:R-:W-:Y:S01]  /*6060*/  @P4 STG.E desc[UR52][R4.64+0x44], R35 ;  /* 0x0000442304004986 */ /* 0x000fe2000c101934 */
[----:B------:R-:W-:Y:S01]  /*6070*/  ISETP.GT.AND P4, PT, R0, 0x8, P2 ;  /* 0x000000080000780c */ /* 0x000fe20001784270 */
[-C--:B0-----:R-:W-:Y:S01]  /*6080*/  FMUL R7, R38, R23.reuse ;  /* 0x0000001726077220 */ /* 0x081fe20000400000 */
[----:B------:R-:W-:Y:S01]  /*6090*/  ISETP.GT.AND P2, PT, R14, 0x21, PT ;  /* 0x000000210e00780c */ /* 0x000fe20003f44270 */
[----:B------:R0:W-:Y:S01]  /*60a0*/  @P5 STG.E desc[UR52][R2.64+0x60], R9 ;  /* 0x0000600902005986 */ /* 0x0001e2000c101934 */
[C---:B------:R-:W-:Y:S01]  /*60b0*/  ISETP.GT.AND P5, PT, R0.reuse, RZ, P0 ;  /* 0x000000ff0000720c */ /* 0x040fe200007a4270 */
[----:B------:R-:W-:Y:S01]  /*60c0*/  FMUL R67, R67, R23 ;  /* 0x0000001743437220 */ /* 0x000fe20000400000 */
[----:B------:R-:W-:Y:S01]  /*60d0*/  F2FP.TF32.F32.PACK_B R7, R7 ;  /* 0x00000007ff07723e */ /* 0x000fe200024050ff */
[----:B------:R-:W-:Y:S01]  /*60e0*/  @P3 STG.E desc[UR52][R2.64+0x64], R37 ;  /* 0x0000642502003986 */ /* 0x000fe2000c101934 */
[C---:B------:R-:W-:Y:S01]  /*60f0*/  ISETP.GT.AND P3, PT, R0.reuse, RZ, P2 ;  /* 0x000000ff0000720c */ /* 0x040fe20001764270 */
[----:B------:R-:W-:Y:S01]  /*6100*/  FMUL R69, R69, R23 ;  /* 0x0000001745457220 */ /* 0x000fe20000400000 */
[----:B------:R-:W-:Y:S01]  /*6110*/  F2FP.TF32.F32.PACK_B R41, R41 ;  /* 0x00000029ff29723e */ /* 0x000fe200024050ff */
[----:B------:R1:W-:Y:S01]  /*6120*/  @P1 STG.E desc[UR52][R4.64+0x60], R7 ;  /* 0x0000600704001986 */ /* 0x0003e2000c101934 */
[----:B------:R-:W-:Y:S01]  /*6130*/  ISETP.GT.AND P0, PT, R0, 0x8, P0 ;  /* 0x000000080000780c */ /* 0x000fe20000704270 */
[-C--:B------:R-:W-:Y:S01]  /*6140*/  FMUL R71, R71, R23.reuse ;  /* 0x0000001747477220 */ /* 0x080fe20000400000 */
[----:B------:R-:W-:Y:S01]  /*6150*/  ISETP.GT.AND P1, PT, R14, 0x28, PT ;  /* 0x000000280e00780c */ /* 0x000fe20003f24270 */
[----:B------:R-:W-:Y:S01]  /*6160*/  @P4 STG.E desc[UR52][R4.64+0x64], R39 ;  /* 0x0000642704004986 */ /* 0x000fe2000c101934 */
[----:B------:R-:W-:Y:S01]  /*6170*/  ISETP.GT.AND P4, PT, R0, 0x8, P2 ;  /* 0x000000080000780c */ /* 0x000fe20001784270 */
[-C--:B0-----:R-:W-:Y:S01]  /*6180*/  FMUL R9, R44, R23.reuse ;  /* 0x000000172c097220 */ /* 0x081fe20000400000 */
[----:B------:R-:W-:Y:S01]  /*6190*/  ISETP.GT.AND P2, PT, R14, 0x29, PT ;  /* 0x000000290e00780c */ /* 0x000fe20003f44270 */
[----:B------:R0:W-:Y:S01]  /*61a0*/  @P5 STG.E desc[UR52][R2.64+0x80], R11 ;  /* 0x0000800b02005986 */ /* 0x0001e2000c101934 */
[----:B------:R-:W-:Y:S01]  /*61b0*/  ISETP.GT.AND P5, PT, R0, RZ, P1 ;  /* 0x000000ff0000720c */ /* 0x000fe20000fa4270 */
[----:B------:R-:W-:Y:S01]  /*61c0*/  FMUL R73, R73, R23 ;  /* 0x0000001749497220 */ /* 0x000fe20000400000 */
[----:B------:R-:W-:Y:S01]  /*61d0*/  F2FP.TF32.F32.PACK_B R43, R43 ;  /* 0x0000002bff2b723e */ /* 0x000fe200024050ff */
[-C--:B-1----:R-:W-:Y:S01]  /*61e0*/  FMUL R7, R42, R23.reuse ;  /* 0x000000172a077220 */ /* 0x082fe20000400000 */
[----:B------:R-:W-:Y:S01]  /*61f0*/  @P3 STG.E desc[UR52][R2.64+0x84], R41 ;  /* 0x0000842902003986 */ /* 0x000fe2000c101934 */
[----:B------:R-:W-:Y:S01]  /*6200*/  ISETP.GT.AND P3, PT, R0, RZ, P2 ;  /* 0x000000ff0000720c */ /* 0x000fe20001764270 */
[----:B------:R-:W-:Y:S01]  /*6210*/  FMUL R75, R75, R23 ;  /* 0x000000174b4b7220 */ /* 0x000fe20000400000 */
[----:B------:R-:W-:Y:S01]  /*6220*/  F2FP.TF32.F32.PACK_B R9, R9 ;  /* 0x00000009ff09723e */ /* 0x000fe200024050ff */
[----:B------:R-:W-:Y:S01]  /*6230*/  FMUL R77, R77, R23 ;  /* 0x000000174d4d7220 */ /* 0x000fe20000400000 */
[----:B------:R-:W-:Y:S01]  /*6240*/  F2FP.TF32.F32.PACK_B R7, R7 ;  /* 0x00000007ff07723e */ /* 0x000fe200024050ff */
[----:B------:R-:W-:Y:S01]  /*6250*/  FMUL R79, R79, R23 ;  /* 0x000000174f4f7220 */ /* 0x000fe20000400000 */
[----:B------:R-:W-:Y:S01]  /*6260*/  F2FP.TF32.F32.PACK_B R45, R45 ;  /* 0x0000002dff2d723e */ /* 0x000fe200024050ff */
[-C--:B0-----:R-:W-:Y:S01]  /*6270*/  FMUL R11, R48, R23.reuse ;  /* 0x00000017300b7220 */ /* 0x081fe20000400000 */
[----:B------:R-:W-:Y:S01]  /*6280*/  ISETP.GT.AND P1, PT, R0, 0x8, P1 ;  /* 0x000000080000780c */ /* 0x000fe20000f24270 */
[----:B------:R0:W-:Y:S01]  /*6290*/  @P0 STG.E desc[UR52][R4.64+0x80], R7 ;  /* 0x0000800704000986 */ /* 0x0001e2000c101934 */
[----:B------:R-:W-:Y:S01]  /*62a0*/  ISETP.GT.AND P0, PT, R14, 0x30, PT ;  /* 0x000000300e00780c */ /* 0x000fe20003f04270 */
[----:B------:R-:W-:Y:S01]  /*62b0*/  FMUL R81, R81, R23 ;  /* 0x0000001751517220 */ /* 0x000fe20000400000 */
[----:B------:R-:W-:Y:S01]  /*62c0*/  F2FP.TF32.F32.PACK_B R47, R47 ;  /* 0x0000002fff2f723e */ /* 0x000fe200024050ff */
[----:B------:R-:W-:Y:S01]  /*62d0*/  @P4 STG.E desc[UR52][R4.64+0x84], R43 ;  /* 0x0000842b04004986 */ /* 0x000fe2000c101934 */
[----:B------:R-:W-:Y:S01]  /*62e0*/  ISETP.GT.AND P4, PT, R0, 0x8, P2 ;  /* 0x000000080000780c */ /* 0x000fe20001784270 */
[-C--:B------:R-:W-:Y:S01]  /*62f0*/  FMUL R83, R83, R23.reuse ;  /* 0x0000001753537220 */ /* 0x080fe20000400000 */
[----:B------:R-:W-:Y:S01]  /*6300*/  ISETP.GT.AND P2, PT, R14, 0x31, PT ;  /* 0x000000310e00780c */ /* 0x000fe20003f44270 */
[----:B------:R1:W-:Y:S01]  /*6310*/  @P5 STG.E desc[UR52][R2.64+0xa0], R9 ;  /* 0x0000a00902005986 */ /* 0x0003e2000c101934 */
[----:B------:R-:W-:Y:S01]  /*6320*/  ISETP.GT.AND P5, PT, R0, RZ, P0 ;  /* 0x000000ff0000720c */ /* 0x000fe200007a4270 */
[----:B------:R-:W-:Y:S01]  /*6330*/  FMUL R13, R84, R23 ;  /* 0x00000017540d7220 */ /* 0x000fe20000400000 */
[----:B------:R-:W-:Y:S01]  /*6340*/  F2FP.TF32.F32.PACK_B R11, R11 ;  /* 0x0000000bff0b723e */ /* 0x000fe200024050ff */
[-C--:B0-----:R-:W-:Y:S01]  /*6350*/  FMUL R7, R46, R23.reuse ;  /* 0x000000172e077220 */ /* 0x081fe20000400000 */
[----:B------:R-:W-:Y:S01]  /*6360*/  @P3 STG.E desc[UR52][R2.64+0xa4], R45 ;  /* 0x0000a42d02003986 */ /* 0x000fe2000c101934 */
[----:B------:R-:W-:Y:S01]  /*6370*/  ISETP.GT.AND P3, PT, R0, RZ, P2 ;  /* 0x000000ff0000720c */ /* 0x000fe20001764270 */
[----:B------:R-:W-:Y:S01]  /*6380*/  FMUL R85, R85, R23 ;  /* 0x0000001755557220 */ /* 0x000fe20000400000 */
[----:B------:R-:W-:Y:S01]  /*6390*/  F2FP.TF32.F32.PACK_B R49, R49 ;  /* 0x00000031ff31723e */ /* 0x000fe200024050ff */
[----:B------:R-:W-:Y:S01]  /*63a0*/  FMUL R87, R87, R23 ;  /* 0x0000001757577220 */ /* 0x000fe20000400000 */
[----:B------:R-:W-:-:S02]  /*63b0*/  F2FP.TF32.F32.PACK_B R7, R7 ;  /* 0x00000007ff07723e */ /* 0x000fc400024050ff */
[----:B------:R-:W-:Y:S01]  /*63c0*/  ISETP.GT.AND P0, PT, R0, 0x8, P0 ;  /* 0x000000080000780c */ /* 0x000fe20000704270 */
[----:B-1----:R-:W-:Y:S01]  /*63d0*/  FMUL R9, R52, R23 ;  /* 0x0000001734097220 */ /* 0x002fe20000400000 */
[----:B------:R-:W-:Y:S01]  /*63e0*/  F2FP.TF32.F32.PACK_B R51, R51 ;  /* 0x00000033ff33723e */ /* 0x000fe200024050ff */
[----:B------:R0:W-:Y:S01]  /*63f0*/  @P1 STG.E desc[UR52][R4.64+0xa0], R7 ;  /* 0x0000a00704001986 */ /* 0x0001e2000c101934 */
[----:B------:R-:W-:Y:S02]  /*6400*/  ISETP.GT.AND P1, PT, R14, 0x38, PT ;  /* 0x000000380e00780c */ /* 0x000fe40003f24270 */
[----:B------:R-:W-:Y:S01]  /*6410*/  F2FP.TF32.F32.PACK_B R9, R9 ;  /* 0x00000009ff09723e */ /* 0x000fe200024050ff */
[----:B------:R-:W-:Y:S01]  /*6420*/  @P4 STG.E desc[UR52][R4.64+0xa4], R47 ;  /* 0x0000a42f04004986 */ /* 0x000fe2000c101934 */
[----:B------:R-:W-:Y:S02]  /*6430*/  ISETP.GT.AND P4, PT, R0, 0x8, P2 ;  /* 0x000000080000780c */ /* 0x000fe40001784270 */
[----:B------:R-:W-:Y:S01]  /*6440*/  ISETP.GT.AND P2, PT, R14, 0x39, PT ;  /* 0x000000390e00780c */ /* 0x000fe20003f44270 */
[----:B------:R1:W-:Y:S01]  /*6450*/  @P5 STG.E desc[UR52][R2.64+0xc0], R11 ;  /* 0x0000c00b02005986 */ /* 0x0003e2000c101934 */
[----:B------:R-:W-:-:S02]  /*6460*/  ISETP.GT.AND P5, PT, R0, RZ, P1 ;  /* 0x000000ff0000720c */ /* 0x000fc40000fa4270 */
[----:B------:R-:W-:Y:S01]  /*6470*/  F2FP.TF32.F32.PACK_B R53, R53 ;  /* 0x00000035ff35723e */ /* 0x000fe200024050ff */
[----:B0-----:R-:W-:Y:S01]  /*6480*/  FMUL R7, R50, R23 ;  /* 0x0000001732077220 */ /* 0x001fe20000400000 */
[----:B------:R-:W-:Y:S01]  /*6490*/  @P3 STG.E desc[UR52][R2.64+0xc4], R49 ;  /* 0x0000c43102003986 */ /* 0x000fe2000c101934 */
[C---:B------:R-:W-:Y:S02]  /*64a0*/  ISETP.GT.AND P3, PT, R0.reuse, RZ, P2 ;  /* 0x000000ff0000720c */ /* 0x040fe40001764270 */
[----:B------:R-:W-:Y:S02]  /*64b0*/  ISETP.GT.AND P1, PT, R0, 0x8, P1 ;  /* 0x000000080000780c */ /* 0x000fe40000f24270 */
[----:B------:R-:W-:Y:S01]  /*64c0*/  F2FP.TF32.F32.PACK_B R7, R7 ;  /* 0x00000007ff07723e */ /* 0x000fe200024050ff */
[----:B-1----:R-:W-:Y:S01]  /*64d0*/  FMUL R11, R56, R23 ;  /* 0x00000017380b7220 */ /* 0x002fe20000400000 */
[----:B------:R-:W-:-:S03]  /*64e0*/  F2FP.TF32.F32.PACK_B R55, R55 ;  /* 0x00000037ff37723e */ /* 0x000fc600024050ff */
[----:B------:R0:W-:Y:S01]  /*64f0*/  @P0 STG.E desc[UR52][R4.64+0xc0], R7 ;  /* 0x0000c00704000986 */ /* 0x0001e2000c101934 */
[----:B------:R-:W-:Y:S02]  /*6500*/  ISETP.GT.AND P0, PT, R14, 0x40, PT ;  /* 0x000000400e00780c */ /* 0x000fe40003f04270 */
[----:B------:R-:W-:Y:S01]  /*6510*/  F2FP.TF32.F32.PACK_B R11, R11 ;  /* 0x0000000bff0b723e */ /* 0x000fe200024050ff */
[----:B------:R-:W-:Y:S01]  /*6520*/  @P4 STG.E desc[UR52][R4.64+0xc4], R51 ;  /* 0x0000c43304004986 */ /* 0x000fe2000c101934 */
[----:B------:R-:W-:Y:S02]  /*6530*/  ISETP.GT.AND P4, PT, R0, 0x8, P2 ;  /* 0x000000080000780c */ /* 0x000fe40001784270 */
[----:B------:R-:W-:Y:S01]  /*6540*/  ISETP.GT.AND P2, PT, R14, 0x41, PT ;  /* 0x000000410e00780c */ /* 0x000fe20003f44270 */
[----:B------:R1:W-:Y:S01]  /*6550*/  @P5 STG.E desc[UR52][R2.64+0xe0], R9 ;  /* 0x0000e00902005986 */ /* 0x0003e2000c101934 */
[----:B------:R-:W-:Y:S02]  /*6560*/  ISETP.GT.AND P5, PT, R0, RZ, P0 ;  /* 0x000000ff0000720c */ /* 0x000fe400007a4270 */
[----:B------:R-:W-:Y:S01]  /*6570*/  F2FP.TF32.F32.PACK_B R57, R57 ;  /* 0x00000039ff39723e */ /* 0x000fe200024050ff */
[----:B0-----:R-:W-:Y:S01]  /*6580*/  FMUL R7, R54, R23 ;  /* 0x0000001736077220 */ /* 0x001fe20000400000 */
[----:B------:R-:W-:Y:S01]  /*6590*/  @P3 STG.E desc[UR52][R2.64+0xe4], R53 ;  /* 0x0000e43502003986 */ /* 0x000fe2000c101934 */
[----:B------:R-:W-:-:S02]  /*65a0*/  ISETP.GT.AND P3, PT, R0, RZ, P2 ;  /* 0x000000ff0000720c */ /* 0x000fc40001764270 */
        /* <DEDUP_REMOVED lines=61> */
[----:B------:R-:W-:Y:S01]  /*6980*/  @P3 STG.E desc[UR52][R2.64+0x164], R69 ;  /* 0x0001644502003986 */ /* 0x000fe2000c101934 */
[----:B0-----:R-:W-:Y:S01]  /*6990*/  FMUL R7, R70, R23 ;  /* 0x0000001746077220 */ /* 0x001fe20000400000 */
[----:B------:R-:W-:-:S02]  /*69a0*/  ISETP.GT.AND P3, PT, R0, RZ, P2 ;  /* 0x000000ff0000720c */ /* 0x000fc40001764270 */
[----:B------:R-:W-:Y:S02]  /*69b0*/  ISETP.GT.AND P0, PT, R0, 0x8, P0 ;  /* 0x000000080000780c */ /* 0x000fe40000704270 */
[----:B------:R-:W-:Y:S01]  /*69c0*/  F2FP.TF32.F32.PACK_B R7, R7 ;  /* 0x00000007ff07723e */ /* 0x000fe200024050ff */
[----:B-1----:R-:W-:Y:S01]  /*69d0*/  FMUL R9, R76, R23 ;  /* 0x000000174c097220 */ /* 0x002fe20000400000 */
[----:B------:R-:W-:-:S03]  /*69e0*/  F2FP.TF32.F32.PACK_B R75, R75 ;  /* 0x0000004bff4b723e */ /* 0x000fc600024050ff */
[----:B------:R0:W-:Y:S01]  /*69f0*/  @P1 STG.E desc[UR52][R4.64+0x160], R7 ;  /* 0x0001600704001986 */ /* 0x0001e2000c101934 */
[----:B------:R-:W-:Y:S02]  /*6a00*/  F2FP.TF32.F32.PACK_B R77, R77 ;  /* 0x0000004dff4d723e */ /* 0x000fe400024050ff */
[----:B------:R-:W-:Y:S01]  /*6a10*/  F2FP.TF32.F32.PACK_B R9, R9 ;  /* 0x00000009ff09723e */ /* 0x000fe200024050ff */
[----:B------:R-:W-:Y:S01]  /*6a20*/  @P4 STG.E desc[UR52][R4.64+0x164], R71 ;  /* 0x0001644704004986 */ /* 0x000fe2000c101934 */
[C---:B------:R-:W-:Y:S02]  /*6a30*/  ISETP.GT.AND P4, PT, R14.reuse, 0x68, PT ;  /* 0x000000680e00780c */ /* 0x040fe40003f84270 */
[----:B------:R-:W-:Y:S01]  /*6a40*/  F2FP.TF32.F32.PACK_B R79, R79 ;  /* 0x0000004fff4f723e */ /* 0x000fe200024050ff */
[----:B------:R1:W-:Y:S01]  /*6a50*/  @P5 STG.E desc[UR52][R2.64+0x180], R11 ;  /* 0x0001800b02005986 */ /* 0x0003e2000c101934 */
[----:B------:R-:W-:Y:S02]  /*6a60*/  ISETP.GT.AND P5, PT, R14, 0x69, PT ;  /* 0x000000690e00780c */ /* 0x000fe40003fa4270 */
[----:B------:R-:W-:Y:S01]  /*6a70*/  F2FP.TF32.F32.PACK_B R81, R81 ;  /* 0x00000051ff51723e */ /* 0x000fe200024050ff */
[----:B------:R-:W-:Y:S01]  /*6a80*/  @P3 STG.E desc[UR52][R2.64+0x184], R73 ;  /* 0x0001844902003986 */ /* 0x000fe2000c101934 */
[----:B------:R-:W-:Y:S01]  /*6a90*/  ISETP.GT.AND P3, PT, R0, 0x8, P2 ;  /* 0x000000080000780c */ /* 0x000fe20001764270 */
[----:B0-----:R-:W-:Y:S01]  /*6aa0*/  FMUL R7, R74, R23 ;  /* 0x000000174a077220 */ /* 0x001fe20000400000 */
[----:B------:R-:W-:-:S02]  /*6ab0*/  ISETP.GT.AND P2, PT, R0, RZ, P4 ;  /* 0x000000ff0000720c */ /* 0x000fc40002744270 */
[C---:B------:R-:W-:Y:S02]  /*6ac0*/  ISETP.GT.AND P1, PT, R0.reuse, RZ, P5 ;  /* 0x000000ff0000720c */ /* 0x040fe40002f24270 */
[----:B------:R-:W-:Y:S01]  /*6ad0*/  ISETP.GT.AND P4, PT, R0, 0x8, P4 ;  /* 0x000000080000780c */ /* 0x000fe20002784270 */
[----:B-1----:R-:W-:Y:S01]  /*6ae0*/  FMUL R11, R78, R23 ;  /* 0x000000174e0b7220 */ /* 0x002fe20000400000 */
[----:B------:R-:W-:Y:S02]  /*6af0*/  ISETP.GT.AND P5, PT, R0, 0x8, P5 ;  /* 0x000000080000780c */ /* 0x000fe40002fa4270 */
[----:B------:R-:W-:Y:S02]  /*6b00*/  F2FP.TF32.F32.PACK_B R7, R7 ;  /* 0x00000007ff07723e */ /* 0x000fe400024050ff */
[----:B------:R-:W-:Y:S02]  /*6b10*/  F2FP.TF32.F32.PACK_B R11, R11 ;  /* 0x0000000bff0b723e */ /* 0x000fe400024050ff */
[----:B------:R-:W-:Y:S01]  /*6b20*/  F2FP.TF32.F32.PACK_B R83, R83 ;  /* 0x00000053ff53723e */ /* 0x000fe200024050ff */
[----:B------:R0:W-:Y:S01]  /*6b30*/  @P0 STG.E desc[UR52][R4.64+0x180], R7 ;  /* 0x0001800704000986 */ /* 0x0001e2000c101934 */
[----:B------:R-:W-:-:S02]  /*6b40*/  ISETP.GT.AND P0, PT, R14, 0x79, PT ;  /* 0x000000790e00780c */ /* 0x000fc40003f04270 */
        /* <DEDUP_REMOVED lines=8> */
[----:B0-----:R-:W-:Y:S01]  /*6bd0*/  FMUL R7, R80, R23 ;  /* 0x0000001750077220 */ /* 0x001fe20000400000 */
[----:B------:R-:W-:-:S02]  /*6be0*/  ISETP.GT.AND P1, PT, R14, 0x78, PT ;  /* 0x000000780e00780c */ /* 0x000fc40003f24270 */
[----:B------:R0:W-:Y:S01]  /*6bf0*/  @P4 STG.E desc[UR52][R4.64+0x1a0], R11 ;  /* 0x0001a00b04004986 */ /* 0x0001e2000c101934 */
[C---:B------:R-:W-:Y:S02]  /*6c00*/  ISETP.GT.AND P4, PT, R0.reuse, RZ, P3 ;  /* 0x000000ff0000720c */ /* 0x040fe40001f84270 */
[----:B------:R-:W-:Y:S01]  /*6c10*/  F2FP.TF32.F32.PACK_B R7, R7 ;  /* 0x00000007ff07723e */ /* 0x000fe200024050ff */
[----:B------:R-:W-:Y:S01]  /*6c20*/  @P5 STG.E desc[UR52][R4.64+0x1a4], R79 ;  /* 0x0001a44f04005986 */ /* 0x000fe2000c101934 */
[----:B------:R-:W-:Y:S01]  /*6c30*/  ISETP.GT.AND P5, PT, R0, RZ, P2 ;  /* 0x000000ff0000720c */ /* 0x000fe200017a4270 */
[----:B-1----:R-:W-:Y:S01]  /*6c40*/  FMUL R9, R82, R23 ;  /* 0x0000001752097220 */ /* 0x002fe20000400000 */
[C---:B------:R-:W-:Y:S02]  /*6c50*/  ISETP.GT.AND P3, PT, R0.reuse, 0x8, P3 ;  /* 0x000000080000780c */ /* 0x040fe40001f64270 */
[----:B------:R-:W-:Y:S02]  /*6c60*/  ISETP.GT.AND P2, PT, R0, 0x8, P2 ;  /* 0x000000080000780c */ /* 0x000fe40001744270 */
[----:B------:R-:W-:Y:S01]  /*6c70*/  F2FP.TF32.F32.PACK_B R9, R9 ;  /* 0x00000009ff09723e */ /* 0x000fe200024050ff */
[----:B0-----:R-:W-:-:S02]  /*6c80*/  FMUL R11, R86, R23 ;  /* 0x00000017560b7220 */ /* 0x001fc40000400000 */
[----:B------:R-:W-:Y:S01]  /*6c90*/  @P4 STG.E desc[UR52][R2.64+0x1c0], R7 ;  /* 0x0001c00702004986 */ /* 0x000fe2000c101934 */
[C---:B------:R-:W-:Y:S02]  /*6ca0*/  ISETP.GT.AND P4, PT, R0.reuse, RZ, P1 ;  /* 0x000000ff0000720c */ /* 0x040fe40000f84270 */
[C---:B------:R-:W-:Y:S01]  /*6cb0*/  ISETP.GT.AND P1, PT, R0.reuse, 0x8, P1 ;  /* 0x000000080000780c */ /* 0x040fe20000f24270 */
[----:B------:R-:W-:Y:S01]  /*6cc0*/  @P5 STG.E desc[UR52][R2.64+0x1c4], R81 ;  /* 0x0001c45102005986 */ /* 0x000fe2000c101934 */
[C---:B------:R-:W-:Y:S02]  /*6cd0*/  ISETP.GT.AND P5, PT, R0.reuse, RZ, P0 ;  /* 0x000000ff0000720c */ /* 0x040fe400007a4270 */
[----:B------:R-:W-:Y:S01]  /*6ce0*/  ISETP.GT.AND P0, PT, R0, 0x8, P0 ;  /* 0x000000080000780c */ /* 0x000fe20000704270 */
[----:B------:R-:W-:Y:S01]  /*6cf0*/  @P3 STG.E desc[UR52][R4.64+0x1c0], R9 ;  /* 0x0001c00904003986 */ /* 0x000fe2000c101934 */
[----:B------:R-:W-:-:S03]  /*6d00*/  F2FP.TF32.F32.PACK_B R11, R11 ;  /* 0x0000000bff0b723e */ /* 0x000fc600024050ff */
[----:B------:R-:W-:Y:S04]  /*6d10*/  @P2 STG.E desc[UR52][R4.64+0x1c4], R83 ;  /* 0x0001c45304002986 */ /* 0x000fe8000c101934 */
[----:B------:R-:W-:Y:S04]  /*6d20*/  @P4 STG.E desc[UR52][R2.64+0x1e0], R13 ;  /* 0x0001e00d02004986 */ /* 0x000fe8000c101934 */
[----:B------:R0:W-:Y:S02]  /*6d30*/  @P5 STG.E desc[UR52][R2.64+0x1e4], R85 ;  /* 0x0001e45502005986 */ /* 0x0001e4000c101934 */
[----:B0-----:R-:W-:-:S02]  /*6d40*/  @P1 IMAD.MOV.U32 R2, RZ, RZ, R4 ;  /* 0x000000ffff021224 */ /* 0x001fc400078e0004 */
[----:B------:R-:W-:-:S05]  /*6d50*/  @P1 IMAD.MOV.U32 R3, RZ, RZ, R5 ;  /* 0x000000ffff031224 */ /* 0x000fca00078e0005 */
[----:B------:R0:W-:Y:S04]  /*6d60*/  @P1 STG.E desc[UR52][R2.64+0x1e0], R11 ;  /* 0x0001e00b02001986 */ /* 0x0001e8000c101934 */
[----:B------:R0:W-:Y:S02]  /*6d70*/  @P0 STG.E desc[UR52][R4.64+0x1e4], R87 ;  /* 0x0001e45704000986 */ /* 0x0001e4000c101934 */
.L_x_161:
[----:B------:R-:W-:Y:S05]  /*6d80*/  BSYNC B0 ;  /* 0x0000000000007941 */ /* 0x000fea0003800000 */
.L_x_35:
[----:B0-----:R-:W-:Y:S01]  /*6d90*/  IMAD.U32 R2, RZ, RZ, UR54 ;  /* 0x00000036ff027e24 */ /* 0x001fe2000f8e00ff */
[----:B------:R-:W-:Y:S01]  /*6da0*/  ULDC.64 UR4, c[0x0][0x650] ;  /* 0x0001940000047ab9 */ /* 0x000fe20000000a00 */
[----:B------:R-:W-:Y:S01]  /*6db0*/  IMAD.U32 R3, RZ, RZ, UR55 ;  /* 0x00000037ff037e24 */ /* 0x000fe2000f8e00ff */
[----:B------:R0:W-:Y:S01]  /*6dc0*/  SYNCS.ARRIVE.TRANS64.A1T0 RZ, [R97+UR50], RZ ;  /* 0x000000ff61ff79a7 */ /* 0x0001e20008100032 */
[----:B------:R-:W-:Y:S01]  /*6dd0*/  PRMT R0, RZ, 0x7610, R0 ;  /* 0x00007610ff007816 */ /* 0x000fe20000000000 */
[----:B------:R-:W-:Y:S01]  /*6de0*/  IMAD.MOV.U32 R18, RZ, RZ, -0x1 ;  /* 0xffffffffff127424 */ /* 0x000fe200078e00ff */
[----:B------:R-:W-:Y:S01]  /*6df0*/  LEA R16, P0, R2, R16, 0x1 ;  /* 0x0000001002107211 */ /* 0x000fe200078008ff */
[----:B------:R-:W-:Y:S02]  /*6e00*/  IMAD.MOV.U32 R2, RZ, RZ, -0x1 ;  /* 0xffffffffff027424 */ /* 0x000fe400078e00ff */
[----:B------:R-:W-:Y:S01]  /*6e10*/  IMAD.MOV.U32 R19, RZ, RZ, -0x1 ;  /* 0xffffffffff137424 */ /* 0x000fe200078e00ff */
[----:B------:R-:W-:-:S02]  /*6e20*/  IADD3.X R17, R17, UR36, RZ, P0, !PT ;  /* 0x0000002411117c10 */ /* 0x000fc400087fe4ff */
[----:B------:R-:W-:-:S04]  /*6e30*/  ISETP.GE.U32.AND P0, PT, R16, UR4, PT ;  /* 0x0000000410007c0c */ /* 0x000fc8000bf06070 */
[----:B------:R-:W-:-:S13]  /*6e40*/  ISETP.GE.U32.AND.EX P0, PT, R17, UR5, PT, P0 ;  /* 0x0000000511007c0c */ /* 0x000fda000bf06100 */
[----:B0-----:R-:W-:Y:S05]  /*6e50*/  @P0 BRA `(.L_x_162) ;  /* 0x0000000400700947 */ /* 0x001fea0003800000 */
[----:B------:R-:W0:Y:S01]  /*6e60*/  S2UR UR7, SR_CTAID.X ;  /* 0x00000000000779c3 */ /* 0x000e220000002500 */
[----:B------:R-:W-:Y:S01]  /*6e70*/  ULDC.64 UR4, c[0x0][0x628] ;  /* 0x00018a0000047ab9 */ /* 0x000fe20000000a00 */
[----:B------:R-:W-:Y:S01]  /*6e80*/  ULDC UR6, c[0x0][0x150] ;  /* 0x0000540000067ab9 */ /* 0x000fe20000000800 */
[----:B------:R-:W-:Y:S01]  /*6e90*/  ISETP.NE.U32.AND P0, PT, RZ, UR4, PT ;  /* 0x00000004ff007c0c */ /* 0x000fe2000bf05070 */
[----:B------:R-:W-:Y:S01]  /*6ea0*/  ULDC UR15, c[0x0][0x630] ;  /* 0x00018c00000f7ab9 */ /* 0x000fe20000000800 */
[C---:B------:R-:W-:Y:S02]  /*6eb0*/  R2UR UR17, R16.reuse ;  /* 0x00000000101172ca */ /* 0x040fe400000e0000 */
[----:B------:R-:W-:Y:S01]  /*6ec0*/  ISETP.NE.AND.EX P0, PT, RZ, UR5, PT, P0 ;  /* 0x00000005ff007c0c */ /* 0x000fe2000bf05300 */
[----:B------:R-:W1:Y:S01]  /*6ed0*/  S2UR UR16, SR_CTAID.Y ;  /* 0x00000000001079c3 */ /* 0x000e620000002600 */
[----:B------:R-:W-:Y:S02]  /*6ee0*/  R2UR UR12, R16 ;  /* 0x00000000100c72ca */ /* 0x000fe400000e0000 */
[----:B------:R-:W-:-:S02]  /*6ef0*/  R2UR UR13, R17 ;  /* 0x00000000110d72ca */ /* 0x000fc400000e0000 */
[----:B0-----:R-:W-:-:S05]  /*6f00*/  I2FP.F32.U32 R0, UR7 ;  /* 0x0000000700007c45 */ /* 0x001fca0008201000 */
[----:B------:R-:W-:Y:S01]  /*6f10*/  FMUL R0, R0, UR6 ;  /* 0x0000000600007c20 */ /* 0x000fe20008400000 */
[----:B------:R-:W-:Y:S01]  /*6f20*/  ULDC UR6, c[0x0][0x154] ;  /* 0x0000550000067ab9 */ /* 0x000fe20000000800 */
[----:B-1----:R-:W-:-:S04]  /*6f30*/  I2FP.F32.U32 R2, UR16 ;  /* 0x0000001000027c45 */ /* 0x002fc80008201000 */
[----:B------:R-:W0:Y:S01]  /*6f40*/  F2I.U32.TRUNC.NTZ R0, R0 ;  /* 0x0000000000007305 */ /* 0x000e22000020f000 */
[----:B------:R-:W-:Y:S01]  /*6f50*/  FMUL R2, R2, UR6 ;  /* 0x0000000602027c20 */ /* 0x000fe20008400000 */
[----:B------:R-:W-:Y:S06]  /*6f60*/  @!P0 BRA `(.L_x_163) ;  /* 0x0000000000308947 */ /* 0x000fec0003800000 */
        /* <DEDUP_REMOVED lines=12> */
.L_x_163:
[----:B------:R-:W-:Y:S01]  /*7030*/  USHF.R.U64 UR6, UR12, UR15, UR13 ;  /* 0x0000000f0c067299 */ /* 0x000fe2000800120d */
[----:B------:R-:W-:Y:S01]  /*7040*/  R2UR UR5, R17 ;  /* 0x00000000110572ca */ /* 0x000fe200000e0000 */
[----:B------:R-:W-:Y:S01]  /*7050*/  USHF.R.U32.HI UR4, URZ, UR15, UR13 ;  /* 0x0000000f3f047299 */ /* 0x000fe2000801160d */
[----:B------:R-:W1:Y:S01]  /*7060*/  F2I.U32.TRUNC.NTZ R2, R2 ;  /* 0x0000000200027305 */ /* 0x000e62000020f000 */
[----:B------:R-:W-:Y:S01]  /*7070*/  UIADD3 UR9, UP0, URZ, -UR6, URZ ;  /* 0x800000063f097290 */ /* 0x000fe2000ff1e03f */
[----:B------:R-:W-:Y:S01]  /*7080*/  ULDC.64 UR10, c[0x0][0x620] ;  /* 0x00018800000a7ab9 */ /* 0x000fe20000000a00 */
[----:B------:R-:W-:Y:S02]  /*7090*/  ULDC UR14, c[0x0][0x608] ;  /* 0x00018200000e7ab9 */ /* 0x000fe40000000800 */
[----:B------:R-:W-:Y:S01]  /*70a0*/  UIADD3.X UR4, URZ, ~UR4, URZ, UP0, !UPT ;  /* 0x800000043f047290 */ /* 0x000fe200087fe43f */
[----:B------:R-:W-:Y:S01]  /*70b0*/  ULDC UR15, c[0x0][0x658] ;  /* 0x00019600000f7ab9 */ /* 0x000fe20000000800 */
[----:B------:R-:W-:-:S02]  /*70c0*/  ULDC UR12, c[0x0][0x144] ;  /* 0x00005100000c7ab9 */ /* 0x000fc40000000800 */
[----:B------:R-:W-:Y:S01]  /*70d0*/  UIMAD UR8, UR4, UR10, URZ ;  /* 0x0000000a040872a4 */ /* 0x000fe2000f8e023f */
[----:B------:R-:W-:Y:S02]  /*70e0*/  ULDC UR22, c[0x0][0x148] ;  /* 0x0000520000167ab9 */ /* 0x000fe40000000800 */
[----:B------:R-:W-:Y:S01]  /*70f0*/  UMOV UR4, UR17 ;  /* 0x0000001100047c82 */ /* 0x000fe20008000000 */
[----:B------:R-:W-:Y:S02]  /*7100*/  UIMAD UR8, UR9, UR11, UR8 ;  /* 0x0000000b090872a4 */ /* 0x000fe4000f8e0208 */
[----:B------:R-:W-:Y:S01]  /*7110*/  UIMAD.WIDE.U32 UR4, UR9, UR10, UR4 ;  /* 0x0000000a090472a5 */ /* 0x000fe2000f8e0004 */
[----:B0-----:R-:W-:Y:S01]  /*7120*/  R2UR UR9, R0 ;  /* 0x00000000000972ca */ /* 0x001fe200000e0000 */
[----:B------:R-:W-:Y:S01]  /*7130*/  ULDC UR20, c[0x0][0x648] ;  /* 0x0001920000147ab9 */ /* 0x000fe20000000800 */
[----:B-1----:R-:W-:Y:S01]  /*7140*/  R2UR UR13, R2 ;  /* 0x00000000020d72ca */ /* 0x002fe200000e0000 */
[----:B------:R-:W-:Y:S01]  /*7150*/  UIADD3 UR8, UR5, UR8, URZ ;  /* 0x0000000805087290 */ /* 0x000fe2000fffe03f */
[----:B------:R-:W-:-:S02]  /*7160*/  ULDC UR21, c[0x0][0x638] ;  /* 0x00018e0000157ab9 */ /* 0x000fc40000000800 */
[----:B------:R-:W-:Y:S02]  /*7170*/  ULDC UR5, c[0x0][0x618] ;  /* 0x0001860000057ab9 */ /* 0x000fe40000000800 */
[----:B------:R-:W-:Y:S02]  /*7180*/  USHF.R.U64 UR10, UR4, UR5, UR8 ;  /* 0x00000005040a7299 */ /* 0x000fe40008001208 */
[----:B------:R-:W-:-:S03]  /*7190*/  USHF.R.U32.HI UR8, URZ, UR5, UR8 ;  /* 0x000000053f087299 */ /* 0x000fc60008011608 */
[----:B------:R-:W-:Y:S01]  /*71a0*/  ULDC.64 UR4, c[0x0][0x640] ;  /* 0x0001900000047ab9 */ /* 0x000fe20000000a00 */
[----:B------:R-:W-:Y:S01]  /*71b0*/  USHF.R.U64 UR11, UR10, UR14, UR8 ;  /* 0x0000000e0a0b7299 */ /* 0x000fe20008001208 */
[----:B------:R-:W-:Y:S01]  /*71c0*/  ISETP.NE.U32.AND P0, PT, RZ, UR4, PT ;  /* 0x00000004ff007c0c */ /* 0x000fe2000bf05070 */
[----:B------:R-:W-:Y:S02]  /*71d0*/  USHF.R.U32.HI UR8, URZ, UR14, UR8 ;  /* 0x0000000e3f087299 */ /* 0x000fe40008011608 */
[----:B------:R-:W-:Y:S01]  /*71e0*/  UIADD3 UR9, -UR9, URZ, URZ ;  /* 0x0000003f09097290 */ /* 0x000fe2000fffe13f */
[----:B------:R-:W-:Y:S01]  /*71f0*/  ISETP.NE.AND.EX P0, PT, RZ, UR5, PT, P0 ;  /* 0x00000005ff007c0c */ /* 0x000fe2000bf05300 */
[----:B------:R-:W-:Y:S02]  /*7200*/  USHF.R.U64 UR17, UR11, UR15, UR8 ;  /* 0x0000000f0b117299 */ /* 0x000fe40008001208 */
[----:B------:R-:W-:Y:S02]  /*7210*/  UIADD3 UR18, -UR13, URZ, URZ ;  /* 0x0000003f0d127290 */ /* 0x000fe4000fffe13f */
[----:B------:R-:W-:-:S02]  /*7220*/  USHF.R.U32.HI UR15, URZ, UR15, UR8 ;  /* 0x0000000f3f0f7299 */ /* 0x000fc40008011608 */
[----:B------:R-:W-:Y:S01]  /*7230*/  UIMAD UR19, UR12, UR9, UR7 ;  /* 0x000000090c1372a4 */ /* 0x000fe2000f8e0207 */
[----:B------:R-:W-:-:S05]  /*7240*/  UMOV UR14, UR17 ;  /* 0x00000011000e7c82 */ /* 0x000fca0008000000 */
[----:B------:R-:W-:Y:S06]  /*7250*/  @!P0 BRA `(.L_x_164) ;  /* 0x0000000000288947 */ /* 0x000fec0003800000 */
        /* <DEDUP_REMOVED lines=10> */
.L_x_164:
[----:B------:R-:W-:Y:S01]  /*7300*/  UISETP.NE.AND UP0, UPT, UR45, URZ, UPT ;  /* 0x0000003f2d00728c */ /* 0x000fe2000bf05270 */
[----:B------:R-:W-:Y:S01]  /*7310*/  IMAD.MOV.U32 R0, RZ, RZ, 0x1 ;  /* 0x00000001ff007424 */ /* 0x000fe200078e00ff */
[----:B------:R-:W-:Y:S01]  /*7320*/  USHF.R.U64 UR5, UR14, UR20, UR15 ;  /* 0x000000140e057299 */ /* 0x000fe2000800120f */
[----:B------:R-:W-:Y:S01]  /*7330*/  IMAD.U32 R19, RZ, RZ, UR6 ;  /* 0x00000006ff137e24 */ /* 0x000fe2000f8e00ff */
[----:B------:R-:W-:Y:S02]  /*7340*/  ULOP3.LUT UR4, UR11, UR47, URZ, 0xc0, !UPT ;  /* 0x0000002f0b047292 */ /* 0x000fe4000f8ec03f */
[----:B------:R-:W-:Y:S02]  /*7350*/  UIADD3 UR7, -UR5, URZ, URZ ;  /* 0x0000003f05077290 */ /* 0x000fe4000fffe13f */
[----:B------:R-:W-:Y:S02]  /*7360*/  UIMAD UR4, UR43, UR5, UR4 ;  /* 0x000000052b0472a4 */ /* 0x000fe4000f8e0204 */
[----:B------:R-:W-:-:S02]  /*7370*/  ULOP3.LUT UR10, UR10, UR42, URZ, 0xc0, !UPT ;  /* 0x0000002a0a0a7292 */ /* 0x000fc4000f8ec03f */
[----:B------:R-:W-:Y:S02]  /*7380*/  @UP0 UIMAD UR19, UR22, UR18, UR16 ;  /* 0x00000012161302a4 */ /* 0x000fe4000f8e0210 */
[----:B------:R-:W-:Y:S01]  /*7390*/  UIMAD UR5, UR7, UR21, UR17 ;  /* 0x00000015070572a4 */ /* 0x000fe2000f8e0211 */
[----:B------:R-:W-:Y:S02]  /*73a0*/  ULDC UR8, c[0x0][0x600] ;  /* 0x0001800000087ab9 */ /* 0x000fe40000000800 */
[----:B------:R-:W-:Y:S01]  /*73b0*/  ULDC UR7, c[0x0][0x610] ;  /* 0x0001840000077ab9 */ /* 0x000fe20000000800 */
[----:B------:R-:W-:Y:S02]  /*73c0*/  UIMAD UR5, UR5, UR8, UR10 ;  /* 0x00000008050572a4 */ /* 0x000fe4000f8e020a */
[----:B------:R-:W-:-:S04]  /*73d0*/  UIMAD UR4, UR4, UR7, UR19 ;  /* 0x00000007040472a4 */ /* 0x000fc8000f8e0213 */
[----:B------:R-:W-:Y:S02]  /*73e0*/  USEL UR7, UR5, UR4, !UP0 ;  /* 0x0000000405077287 */ /* 0x000fe4000c000000 */
[----:B------:R-:W-:-:S04]  /*73f0*/  USEL UR4, UR4, UR5, !UP0 ;  /* 0x0000000504047287 */ /* 0x000fc8000c000000 */
[----:B------:R-:W-:Y:S02]  /*7400*/  IMAD.U32 R2, RZ, RZ, UR7 ;  /* 0x00000007ff027e24 */ /* 0x000fe4000f8e00ff */
[----:B------:R-:W-:-:S07]  /*7410*/  IMAD.U32 R18, RZ, RZ, UR4 ;  /* 0x00000004ff127e24 */ /* 0x000fce000f8e00ff */
.L_x_162:
[----:B------:R-:W-:Y:S01]  /*7420*/  ULEA UR5, UR38, UR44, 0x1 ;  /* 0x0000002c26057291 */ /* 0x000fe2000f8e083f */
[----:B------:R-:W-:Y:S01]  /*7430*/  LOP3.LUT P0, RZ, R0, 0xff, RZ, 0xc0, !PT ;  /* 0x000000ff00ff7812 */ /* 0x000fe2000780c0ff */
[----:B------:R-:W-:Y:S01]  /*7440*/  ULOP3.LUT UR44, UR44, 0x1, URZ, 0xc0, !UPT ;  /* 0x000000012c2c7892 */ /* 0x000fe2000f8ec03f */
[----:B------:R-:W-:Y:S01]  /*7450*/  LOP3.LUT R100, R100, 0x1, RZ, 0x3c, !PT ;  /* 0x0000000164647812 */ /* 0x000fe200078e3cff */
[----:B------:R-:W-:Y:S02]  /*7460*/  USHF.R.U32.HI UR4, URZ, 0x1, UR5 ;  /* 0x000000013f047899 */ /* 0x000fe40008011605 */
[----:B------:R-:W-:Y:S02]  /*7470*/  UISETP.GT.U32.AND UP0, UPT, UR5, 0x1, UPT ;  /* 0x000000010500788c */ /* 0x000fe4000bf04070 */
[----:B------:R-:W-:Y:S02]  /*7480*/  ULOP3.LUT UR4, UR4, 0x1, URZ, 0xc0, !UPT ;  /* 0x0000000104047892 */ /* 0x000fe4000f8ec03f */
[----:B------:R-:W-:-:S02]  /*7490*/  UISETP.LT.U32.AND UP0, UPT, UR41, 0xff, UP0 ;  /* 0x000000ff2900788c */ /* 0x000fc40008701070 */
[----:B------:R-:W-:Y:S02]  /*74a0*/  UISETP.NE.U32.AND UP1, UPT, UR4, 0x1, UPT ;  /* 0x000000010400788c */ /* 0x000fe4000bf25070 */
[----:B------:R-:W-:Y:S02]  /*74b0*/  USEL UR5, URZ, 0x1, !UP0 ;  /* 0x000000013f057887 */ /* 0x000fe4000c000000 */
[----:B------:R-:W-:-:S04]  /*74c0*/  UISETP.GT.U32.AND UP1, UPT, UR41, 0xfe, !UP1 ;  /* 0x000000fe2900788c */ /* 0x000fc8000cf24070 */
[----:B------:R-:W-:-:S04]  /*74d0*/  USEL UR4, URZ, 0x1, !UP1 ;  /* 0x000000013f047887 */ /* 0x000fc8000c800000 */
[----:B------:R-:W-:Y:S01]  /*74e0*/  ULOP3.LUT UR48, UR4, UR48, UR5, 0x96, !UPT ;  /* 0x0000003004307292 */ /* 0x000fe2000f8e9605 */
[----:B------:R-:W-:Y:S11]  /*74f0*/  @P0 BRA `(.L_x_165) ;  /* 0xffffffa000b00947 */ /* 0x000ff6000383ffff */
[----:B------:R-:W-:Y:S05]  /*7500*/  EXIT ;  /* 0x000000000000794d */ /* 0x000fea0003800000 */
.L_x_16:
[----:B------:R-:W-:-:S08]  /*7510*/  ISETP.NE.AND P0, PT, RZ, UR6, PT ;  /* 0x00000006ff007c0c */ /* 0x000fd0000bf05270 */
[----:B-----5:R-:W0:-:S00]  /*7520*/  USETMAXREG.DEALLOC.CTAPOOL 0x28 ;  /* 0x00000028000079c8 */ /* 0x020e0000080e0500 */
[----:B------:R-:W-:Y:S05]  /*7530*/  @P0 EXIT ;  /* 0x000000000000094d */ /* 0x000fea0003800000 */
[----:B0-----:R-:W-:Y:S01]  /*7540*/  LOP3.LUT P0, RZ, R0, 0xff, RZ, 0xc0, !PT ;  /* 0x000000ff00ff7812 */ /* 0x001fe2000780c0ff */
[----:B------:R-:W-:Y:S02]  /*7550*/  IMAD.MOV.U32 R8, RZ, RZ, 0x1 ;  /* 0x00000001ff087424 */ /* 0x000fe400078e00ff */
[----:B------:R-:W-:-:S10]  /*7560*/  IMAD.MOV.U32 R0, RZ, RZ, RZ ;  /* 0x000000ffff007224 */ /* 0x000fd400078e00ff */
[----:B------:R-:W-:Y:S05]  /*7570*/  @!P0 BRA `(.L_x_166) ;  /* 0x0000000c00bc8947 */ /* 0x000fea0003800000 */
[----:B------:R-:W0:Y:S01]  /*7580*/  S2UR UR6, SR_CgaCtaId ;  /* 0x00000000000679c3 */ /* 0x000e220000008800 */
[----:B------:R-:W-:Y:S01]  /*7590*/  LOP3.LUT P0, RZ, R3, 0x1f, RZ, 0xc0, !PT ;  /* 0x0000001f03ff7812 */ /* 0x000fe2000780c0ff */
[----:B------:R-:W-:Y:S01]  /*75a0*/  ULDC UR21, c[0x0][0x658] ;  /* 0x0001960000157ab9 */ /* 0x000fe20000000800 */
[----:B------:R-:W-:Y:S01]  /*75b0*/  UMOV UR4, 0xffffffff ;  /* 0xffffffff00047882 */ /* 0x000fe20000000000 */
[----:B------:R-:W-:Y:S01]  /*75c0*/  BSSY B0, `(.L_x_166) ;  /* 0x00000ea000007945 */ /* 0x000fe20003800000 */
[----:B------:R-:W-:Y:S01]  /*75d0*/  USHF.L.U32 UR4, UR4, UR21, URZ ;  /* 0x0000001504047299 */ /* 0x000fe2000800063f */
[C---:B------:R-:W-:Y:S01]  /*75e0*/  ISETP.NE.AND P3, PT, R4.reuse, RZ, PT ;  /* 0x000000ff0400720c */ /* 0x040fe20003f65270 */
[----:B------:R-:W-:Y:S01]  /*75f0*/  IMAD.MOV.U32 R10, RZ, RZ, 0x1 ;  /* 0x00000001ff0a7424 */ /* 0x000fe200078e00ff */
[----:B------:R-:W-:Y:S01]  /*7600*/  ISETP.NE.OR P0, PT, R4, RZ, !P0 ;  /* 0x000000ff0400720c */ /* 0x000fe20004705670 */
[----:B------:R-:W-:Y:S01]  /*7610*/  IMAD.MOV.U32 R8, RZ, RZ, 0x1 ;  /* 0x00000001ff087424 */ /* 0x000fe200078e00ff */
[----:B------:R-:W-:Y:S01]  /*7620*/  ULDC UR13, c[0x0][0x600] ;  /* 0x00018000000d7ab9 */ /* 0x000fe20000000800 */
[----:B------:R-:W-:Y:S01]  /*7630*/  IMAD.MOV.U32 R0, RZ, RZ, RZ ;  /* 0x000000ffff007224 */ /* 0x000fe200078e00ff */
[----:B------:R-:W-:Y:S01]  /*7640*/  UMOV UR5, 0x1 ;  /* 0x0000000100057882 */ /* 0x000fe20000000000 */
[----:B------:R-:W-:-:S02]  /*7650*/  UIADD3 UR23, UR38, 0x1, URZ ;  /* 0x0000000126177890 */ /* 0x000fc4000fffe03f */
[----:B------:R-:W-:Y:S02]  /*7660*/  ULOP3.LUT UR29, UR39, 0x2, URZ, 0xfc, !UPT ;  /* 0x00000002271d7892 */ /* 0x000fe4000f8efc3f */
[----:B------:R-:W-:Y:S02]  /*7670*/  UIADD3 UR13, UR13, -0x1, URZ ;  /* 0xffffffff0d0d7890 */ /* 0x000fe4000fffe03f */
[----:B------:R-:W-:Y:S02]  /*7680*/  USHF.L.U32 UR21, UR5, UR21, URZ ;  /* 0x0000001505157299 */ /* 0x000fe4000800063f */
[----:B------:R-:W-:Y:S01]  /*7690*/  ULOP3.LUT UR22, URZ, UR4, URZ, 0x33, !UPT ;  /* 0x000000043f167292 */ /* 0x000fe2000f8e333f */
[----:B------:R-:W-:Y:S01]  /*76a0*/  ULDC.64 UR14, c[0x0][0x198] ;  /* 0x00006600000e7ab9 */ /* 0x000fe20000000a00 */
[----:B0-----:R-:W-:-:S10]  /*76b0*/  IMAD.U32 R9, RZ, RZ, UR6 ;  /* 0x00000006ff097e24 */ /* 0x001fd4000f8e00ff */
.L_x_178:
[----:B------:R-:W-:-:S03]  /*76c0*/  UMOV UR4, 0xffffffff ;  /* 0xffffffff00047882 */ /* 0x000fc60000000000 */
[----:B------:R-:W-:Y:S05]  /*76d0*/  BRA.DIV UR4, `(.L_x_167) ;  /* 0x0000001204347947 */ /* 0x000fea000b800000 */
[----:B------:R-:W-:-:S13]  /*76e0*/  ELECT P6, URZ, PT ;  /* 0x00000000003f782f */ /* 0x000fda00038c0000 */
.L_x_189:
[----:B------:R-:W0:Y:S01]  /*76f0*/  LDC R3, c[0x0][0x28c] ;  /* 0x0000a300ff037b82 */ /* 0x000e220000000800 */
[----:B------:R-:W-:Y:S01]  /*7700*/  BSSY B1, `(.L_x_168) ;  /* 0x000005f000017945 */ /* 0x000fe20003800000 */
[----:B0-----:R-:W-:-:S13]  /*7710*/  ISETP.LT.OR P6, PT, R3, 0x1, !P6 ;  /* 0x000000010300780c */ /* 0x001fda00077c1670 */
[----:B------:R-:W-:Y:S05]  /*7720*/  @P6 BRA `(.L_x_169) ;  /* 0x0000000400706947 */ /* 0x000fea0003800000 */
[----:B------:R-:W-:Y:S02]  /*7730*/  IMAD R9, R18, 0x2, R9 ;  /* 0x0000000212097824 */ /* 0x000fe400078e0209 */
[----:B------:R-:W-:Y:S02]  /*7740*/  IMAD.SHL.U32 R6, R2, 0x80, RZ ;  /* 0x0000008002067824 */ /* 0x000fe400078e00ff */
[----:B------:R-:W-:Y:S02]  /*7750*/  IMAD.MOV.U32 R13, RZ, RZ, RZ ;  /* 0x000000ffff0d7224 */ /* 0x000fe400078e00ff */
[----:B------:R-:W-:Y:S02]  /*7760*/  IMAD.U32 R14, RZ, RZ, UR23 ;  /* 0x00000017ff0e7e24 */ /* 0x000fe4000f8e00ff */
[----:B------:R-:W-:Y:S02]  /*7770*/  IMAD.MOV.U32 R2, RZ, RZ, R8 ;  /* 0x000000ffff027224 */ /* 0x000fe400078e0008 */
[----:B------:R-:W-:-:S02]  /*7780*/  IMAD.MOV.U32 R4, RZ, RZ, R0 ;  /* 0x000000ffff047224 */ /* 0x000fc400078e0000 */
[----:B------:R-:W-:-:S07]  /*7790*/  IMAD.SHL.U32 R7, R9, 0x20, RZ ;  /* 0x0000002009077824 */ /* 0x000fce00078e00ff */
.L_x_173:
[----:B------:R-:W0:Y:S01]  /*77a0*/  S2UR UR4, SR_CgaCtaId ;  /* 0x00000000000479c3 */ /* 0x000e220000008800 */
[----:B------:R-:W-:Y:S02]  /*77b0*/  MOV R12, 0x400 ;  /* 0x00000400000c7802 */ /* 0x000fe40000000f00 */
[----:B------:R-:W-:-:S05]  /*77c0*/  SHF.L.U32 R3, R2, 0x1f, RZ ;  /* 0x0000001f02037819 */ /* 0x000fca00000006ff */
[----:B------:R-:W1:Y:S01]  /*77d0*/  @!P3 LDC R5, c[0x0][0x500] ;  /* 0x00014000ff05bb82 */ /* 0x000e620000000800 */
[----:B0-----:R-:W-:-:S05]  /*77e0*/  IMAD.U32 R9, RZ, RZ, UR4 ;  /* 0x00000004ff097e24 */ /* 0x001fca000f8e00ff */
[----:B------:R-:W-:-:S05]  /*77f0*/  LEA R11, R9, R12, 0x18 ;  /* 0x0000000c090b7211 */ /* 0x000fca00078ec0ff */
[----:B------:R-:W-:-:S04]  /*7800*/  IMAD R12, R4, 0x8, R11 ;  /* 0x00000008040c7824 */ /* 0x000fc800078e020b */
[----:B------:R-:W0:Y:S02]  /*7810*/  SYNCS.PHASECHK.TRANS64.TRYWAIT P1, [R12+URZ+0x10], R3 ;  /* 0x000010030c0075a7 */ /* 0x000e24000802017f */
[----:B01----:R-:W-:Y:S05]  /*7820*/  @!P1 BRA `(.L_x_170) ;  /* 0x0000001000009947 */ /* 0x003fea0003800000 */
.L_x_190:
[----:B------:R-:W-:Y:S01]  /*7830*/  UPRMT UR4, UR29, 0x9910, URZ ;  /* 0x000099101d047896 */ /* 0x000fe2000800003f */
[----:B------:R1:W-:Y:S03]  /*7840*/  @!P3 SYNCS.ARRIVE.TRANS64 RZ, [R12+URZ], R5 ;  /* 0x000000050cffb9a7 */ /* 0x0003e6000800003f */
[----:B------:R-:W-:-:S06]  /*7850*/  UISETP.NE.AND UP0, UPT, UR4, 0x2, UPT ;  /* 0x000000020400788c */ /* 0x000fcc000bf05270 */
[----:B------:R-:W-:-:S13]  /*7860*/  PLOP3.LUT P1, PT, PT, PT, UP0, 0x80, 0x0 ;  /* 0x000000000000781c */ /* 0x000fda0003f2f008 */
[----:B-1----:R-:W-:Y:S05]  /*7870*/  @P1 BRA `(.L_x_171) ;  /* 0x0000000000041947 */ /* 0x002fea0003800000 */
[----:B------:R-:W-:Y:S01]  /*7880*/  BPT.TRAP 0x1 ;  /* 0x000000040000795c */ /* 0x000fe20000300000 */
.L_x_171:
[----:B------:R-:W-:Y:S05]  /*7890*/  @P0 BRA `(.L_x_172) ;  /* 0x0000000000040947 */ /* 0x000fea0003800000 */
[----:B------:R-:W-:Y:S01]  /*78a0*/  BPT.TRAP 0x1 ;  /* 0x000000040000795c */ /* 0x000fe20000300000 */
.L_x_172:
[----:B0-----:R-:W-:Y:S01]  /*78b0*/  IMAD R3, R4, 0x8, R9 ;  /* 0x0000000804037824 */ /* 0x001fe200078e0209 */
[----:B------:R-:W-:Y:S01]  /*78c0*/  R2UR UR10, R13 ;  /* 0x000000000d0a72ca */ /* 0x000fe200000e0000 */
[----:B------:R-:W-:Y:S01]  /*78d0*/  UIADD3 UR30, UP0, UR14, 0xf0, URZ ;  /* 0x000000f00e1e7890 */ /* 0x000fe2000ff1e03f */
[----:B------:R-:W-:Y:S01]  /*78e0*/  R2UR UR9, R12 ;  /* 0x000000000c0972ca */ /* 0x000fe200000e0000 */
[----:B------:R-:W-:Y:S01]  /*78f0*/  IMAD.SHL.U32 R3, R3, 0x400, RZ ;  /* 0x0000040003037824 */ /* 0x000fe200078e00ff */
[----:B------:R-:W-:Y:S01]  /*7900*/  R2UR UR11, R7 ;  /* 0x00000000070b72ca */ /* 0x000fe200000e0000 */
[----:B------:R-:W-:Y:S01]  /*7910*/  UIADD3.X UR31, URZ, UR15, URZ, UP0, !UPT ;  /* 0x0000000f3f1f7290 */ /* 0x000fe200087fe43f */
[----:B------:R-:W-:Y:S01]  /*7920*/  R2UR UR12, R19 ;  /* 0x00000000130c72ca */ /* 0x000fe200000e0000 */
[--C-:B------:R-:W-:Y:S01]  /*7930*/  IMAD R3, R3, 0x4, R11.reuse ;  /* 0x0000000403037824 */ /* 0x100fe200078e020b */
[----:B------:R-:W-:Y:S01]  /*7940*/  R2UR UR35, R6 ;  /* 0x00000000062372ca */ /* 0x000fe200000e0000 */
[----:B------:R-:W-:Y:S01]  /*7950*/  IMAD R11, R4, 0x10000, R11 ;  /* 0x00010000040b7824 */ /* 0x000fe200078e020b */
[----:B------:R-:W-:Y:S01]  /*7960*/  UIADD3 UR6, UP1, UR14, 0x1f0, URZ ;  /* 0x000001f00e067890 */ /* 0x000fe2000ff3e03f */
[----:B------:R-:W-:Y:S01]  /*7970*/  VIADD R14, R14, 0xffffffff ;  /* 0xffffffff0e0e7836 */ /* 0x000fe20000000000 */
[----:B------:R-:W-:Y:S01]  /*7980*/  R2UR UR40, R3 ;  /* 0x00000000032872ca */ /* 0x000fe200000e0000 */
[----:B------:R-:W-:Y:S01]  /*7990*/  UIADD3 UR58, UR10, 0x20, URZ ;  /* 0x000000200a3a7890 */ /* 0x000fe2000fffe03f */
[----:B------:R-:W-:Y:S01]  /*79a0*/  R2UR UR18, R11 ;  /* 0x000000000b1272ca */ /* 0x000fe200000e0000 */
[----:B------:R-:W-:Y:S01]  /*79b0*/  UIADD3 UR50, UR10, 0x40, URZ ;  /* 0x000000400a327890 */ /* 0x000fe2000fffe03f */
[----:B------:R-:W-:Y:S01]  /*79c0*/  ISETP.GT.AND P2, PT, R14, 0x1, PT ;  /* 0x000000010e00780c */ /* 0x000fe20003f44270 */
[----:B------:R-:W-:Y:S01]  /*79d0*/  UIADD3 UR42, UR10, 0x60, URZ ;  /* 0x000000600a2a7890 */ /* 0x000fe2000fffe03f */
[----:B------:R-:W-:Y:S01]  /*79e0*/  VIADD R4, R4, 0x1 ;  /* 0x0000000104047836 */ /* 0x000fe20000000000 */
[----:B------:R-:W-:Y:S01]  /*79f0*/  UMOV UR46, 0x30000 ;  /* 0x00030000002e7882 */ /* 0x000fe20000000000 */
[----:B------:R-:W-:Y:S01]  /*7a00*/  UMOV UR4, 0x0 ;  /* 0x0000000000047882 */ /* 0x000fe20000000000 */
[----:B------:R-:W-:Y:S01]  /*7a10*/  UMOV UR5, 0x10000000 ;  /* 0x1000000000057882 */ /* 0x000fe20000000000 */
[----:B------:R-:W-:Y:S01]  /*7a20*/  UIADD3.X UR7, URZ, UR15, URZ, UP1, !UPT ;  /* 0x0000000f3f077290 */ /* 0x000fe20008ffe43f */
[C---:B------:R-:W-:Y:S01]  /*7a30*/  ISETP.NE.AND P1, PT, R4.reuse, 0x2, PT ;  /* 0x000000020400780c */ /* 0x040fe20003f25270 */
[----:B------:R-:W-:Y:S01]  /*7a40*/  UMOV UR57, UR9 ;  /* 0x0000000900397c82 */ /* 0x000fe20008000000 */
[----:B------:R-:W-:Y:S01]  /*7a50*/  UIADD3 UR8, UR40, 0x100, URZ ;  /* 0x0000010028087890 */ /* 0x000fe2000fffe03f */
[----:B------:R-:W-:Y:S01]  /*7a60*/  VIADD R13, R13, 0x80 ;  /* 0x000000800d0d7836 */ /* 0x000fe20000000000 */
[----:B------:R-:W-:Y:S01]  /*7a70*/  UIADD3 UR56, UR40, 0x2100, URZ ;  /* 0x0000210028387890 */ /* 0x000fe2000fffe03f */
[----:B------:R-:W-:Y:S01]  /*7a80*/  SEL R3, RZ, 0x1, P1 ;  /* 0x00000001ff037807 */ /* 0x000fe20000800000 */
[----:B------:R-:W-:Y:S01]  /*7a90*/  UIADD3 UR48, UR40, 0x4100, URZ ;  /* 0x0000410028307890 */ /* 0x000fe2000fffe03f */
[----:B------:R-:W-:Y:S01]  /*7aa0*/  SEL R4, R4, RZ, P1 ;  /* 0x000000ff04047207 */ /* 0x000fe20000800000 */
[----:B------:R-:W-:Y:S01]  /*7ab0*/  UIADD3 UR40, UR40, 0x6100, URZ ;  /* 0x0000610028287890 */ /* 0x000fe2000fffe03f */
[----:B------:R-:W-:Y:S01]  /*7ac0*/  LOP3.LUT R2, R2, R3, RZ, 0x3c, !PT ;  /* 0x0000000302027212 */ /* 0x000fe200078e3cff */
[----:B------:R-:W-:Y:S01]  /*7ad0*/  UIADD3 UR32, UR18, 0x10100, URZ ;  /* 0x0001010012207890 */ /* 0x000fe2000fffe03f */
[----:B------:R0:W-:Y:S01]  /*7ae0*/  UTMALDG.3D.MULTICAST [UR8], [UR30], UR46, desc[UR4] ;  /* 0x000004081e0073b4 */ /* 0x0001e2000801182e */
[----:B------:R-:W-:-:S02]  /*7af0*/  UIADD3 UR24, UR18, 0x14100, URZ ;  /* 0x0001410012187890 */ /* 0x000fc4000fffe03f */
[----:B------:R-:W-:Y:S01]  /*7b00*/  UIADD3 UR16, UR18, 0x18100, URZ ;  /* 0x0001810012107890 */ /* 0x000fe2000fffe03f */
[----:B------:R-:W-:Y:S01]  /*7b10*/  UMOV UR59, UR11 ;  /* 0x0000000b003b7c82 */ /* 0x000fe20008000000 */
[----:B------:R-:W-:Y:S01]  /*7b20*/  UMOV UR60, UR12 ;  /* 0x0000000c003c7c82 */ /* 0x000fe20008000000 */
[----:B------:R-:W-:Y:S01]  /*7b30*/  UMOV UR49, UR9 ;  /* 0x0000000900317c82 */ /* 0x000fe20008000000 */
[----:B------:R-:W-:Y:S01]  /*7b40*/  UMOV UR51, UR11 ;  /* 0x0000000b00337c82 */ /* 0x000fe20008000000 */
[----:B------:R-:W-:Y:S01]  /*7b50*/  UMOV UR52, UR12 ;  /* 0x0000000c00347c82 */ /* 0x000fe20008000000 */
[----:B------:R-:W-:Y:S01]  /*7b60*/  UMOV UR41, UR9 ;  /* 0x0000000900297c82 */ /* 0x000fe20008000000 */
[----:B------:R-:W-:Y:S01]  /*7b70*/  UMOV UR44, UR12 ;  /* 0x0000000c002c7c82 */ /* 0x000fe20008000000 */
[----:B------:R-:W-:Y:S01]  /*7b80*/  UMOV UR43, UR11 ;  /* 0x0000000b002b7c82 */ /* 0x000fe20008000000 */
[----:B------:R1:W-:Y:S01]  /*7b90*/  UTMALDG.3D.MULTICAST [UR56], [UR30], UR46, desc[UR4] ;  /* 0x000004381e0073b4 */ /* 0x0003e2000801182e */
        /* <DEDUP_REMOVED lines=11> */
[----:B0-----:R-:W-:Y:S01]  /*7c50*/  UIADD3 UR8, UR18, 0x1c100, URZ ;  /* 0x0001c10012087890 */ /* 0x001fe2000fffe03f */
[----:B------:R-:W-:Y:S01]  /*7c60*/  UMOV UR11, UR35 ;  /* 0x00000023000b7c82 */ /* 0x000fe20008000000 */
[----:B------:R1:W-:Y:S01]  /*7c70*/  UTMALDG.3D.MULTICAST [UR40], [UR30], UR46, desc[UR4] ;  /* 0x000004281e0073b4 */ /* 0x0003e2000801182e */
[----:B------:R-:W-:Y:S01]  /*7c80*/  UMOV UR18, UR50 ;  /* 0x0000003200127c82 */ /* 0x000fe20008000000 */
[----:B------:R-:W-:Y:S01]  /*7c90*/  UMOV UR10, UR42 ;  /* 0x0000002a000a7c82 */ /* 0x000fe20008000000 */
[----:B------:R1:W-:Y:S01]  /*7ca0*/  UTMALDG.3D [UR32], [UR6], desc[UR4] ;  /* 0x00000420060075b4 */ /* 0x0003e20008011000 */
[----:B------:R1:W-:Y:S01]  /*7cb0*/  UTMALDG.3D [UR24], [UR6], desc[UR4] ;  /* 0x00000418060075b4 */ /* 0x0003e20008011000 */
[----:B------:R1:W-:Y:S02]  /*7cc0*/  UTMALDG.3D [UR16], [UR6], desc[UR4] ;  /* 0x00000410060075b4 */ /* 0x0003e40008011000 */
[----:B------:R1:W-:Y:S02]  /*7cd0*/  UTMALDG.3D [UR8], [UR6], desc[UR4] ;  /* 0x00000408060075b4 */ /* 0x0003e40008011000 */
[----:B-1----:R-:W-:Y:S05]  /*7ce0*/  @P2 BRA `(.L_x_173) ;  /* 0xfffffff800ac2947 */ /* 0x002fea000383ffff */
.L_x_169:
[----:B------:R-:W-:Y:S05]  /*7cf0*/  BSYNC B1 ;  /* 0x0000000000017941 */ /* 0x000fea0003800000 */
.L_x_168:
[----:B------:R-:W-:Y:S01]  /*7d00*/  LOP3.LUT P4, RZ, R10, 0xff, RZ, 0xc0, !PT ;  /* 0x000000ff0aff7812 */ /* 0x000fe2000788c0ff */
[----:B------:R-:W-:Y:S01]  /*7d10*/  VIADD R0, R0, UR38 ;  /* 0x0000002600007c36 */ /* 0x000fe20008000000 */
[----:B------:R-:W-:Y:S01]  /*7d20*/  ULDC.64 UR4, c[0x0][0x650] ;  /* 0x0001940000047ab9 */ /* 0x000fe20000000a00 */
[----:B------:R-:W-:Y:S01]  /*7d30*/  IMAD.U32 R3, RZ, RZ, UR38 ;  /* 0x00000026ff037e24 */ /* 0x000fe2000f8e00ff */
[----:B------:R-:W-:Y:S01]  /*7d40*/  BSSY B1, `(.L_x_174) ;  /* 0x000006f000017945 */ /* 0x000fe20003800000 */
[----:B------:R-:W-:Y:S01]  /*7d50*/  IMAD.MOV.U32 R18, RZ, RZ, -0x1 ;  /* 0xffffffffff127424 */ /* 0x000fe200078e00ff */
[----:B------:R-:W-:Y:S01]  /*7d60*/  SHF.R.U32.HI R2, RZ, 0x1, R0 ;  /* 0x00000001ff027819 */ /* 0x000fe20000011600 */
[----:B------:R-:W-:Y:S01]  /*7d70*/  IMAD.MOV.U32 R19, RZ, RZ, -0x1 ;  /* 0xffffffffff137424 */ /* 0x000fe200078e00ff */
[----:B------:R-:W-:Y:S02]  /*7d80*/  ISETP.GT.U32.AND P1, PT, R0, 0x1, PT ;  /* 0x000000010000780c */ /* 0x000fe40003f24070 */
[----:B------:R-:W-:-:S02]  /*7d90*/  LOP3.LUT R2, R2, 0x1, RZ, 0xc0, !PT ;  /* 0x0000000102027812 */ /* 0x000fc400078ec0ff */
[C---:B------:R-:W-:Y:S01]  /*7da0*/  ISETP.LT.U32.AND P1, PT, R3.reuse, 0x2, P1 ;  /* 0x000000020300780c */ /* 0x040fe20000f21070 */
[----:B------:R-:W0:Y:S01]  /*7db0*/  @P4 S2R R9, SR_CgaCtaId ;  /* 0x0000000000094919 */ /* 0x000e220000008800 */
[----:B------:R-:W-:Y:S02]  /*7dc0*/  @P4 MOV R4, 0x400 ;  /* 0x0000040000044802 */ /* 0x000fe40000000f00 */
[----:B------:R-:W-:Y:S02]  /*7dd0*/  ISETP.NE.U32.AND P2, PT, R2, 0x1, PT ;  /* 0x000000010200780c */ /* 0x000fe40003f45070 */
[----:B------:R-:W-:Y:S02]  /*7de0*/  LOP3.LUT R0, R0, 0x1, RZ, 0xc0, !PT ;  /* 0x0000000100007812 */ /* 0x000fe400078ec0ff */
[----:B------:R-:W-:Y:S02]  /*7df0*/  ISETP.GT.U32.AND P2, PT, R3, 0x1, !P2 ;  /* 0x000000010300780c */ /* 0x000fe40005744070 */
[----:B------:R-:W-:-:S02]  /*7e00*/  SEL R3, RZ, 0x1, !P1 ;  /* 0x00000001ff037807 */ /* 0x000fc40004800000 */
[----:B------:R-:W-:Y:S02]  /*7e10*/  SEL R2, RZ, 0x1, !P2 ;  /* 0x00000001ff027807 */ /* 0x000fe40005000000 */
[----:B------:R-:W-:Y:S02]  /*7e20*/  PRMT R10, RZ, 0x7610, R10 ;  /* 0x00007610ff0a7816 */ /* 0x000fe4000000000a */
[--C-:B------:R-:W-:Y:S01]  /*7e30*/  LOP3.LUT R8, R2, R8, R3.reuse, 0x96, !PT ;  /* 0x0000000802087212 */ /* 0x100fe200078e9603 */
[----:B------:R-:W-:Y:S01]  /*7e40*/  IMAD.MOV.U32 R2, RZ, RZ, -0x1 ;  /* 0xffffffffff027424 */ /* 0x000fe200078e00ff */
[----:B------:R-:W-:Y:S02]  /*7e50*/  PRMT R3, RZ, 0x7610, R3 ;  /* 0x00007610ff037816 */ /* 0x000fe40000000003 */
[----:B0-----:R-:W-:-:S04]  /*7e60*/  @P4 LEA R4, R9, R4, 0x18 ;  /* 0x0000000409044211 */ /* 0x001fc800078ec0ff */
[----:B------:R0:W-:Y:S01]  /*7e70*/  @P4 SYNCS.ARRIVE.TRANS64.A1T0 RZ, [R4+URZ+0x58], RZ ;  /* 0x000058ff04ff49a7 */ /* 0x0001e2000810003f */
[----:B------:R-:W-:-:S04]  /*7e80*/  IADD3 R16, P4, R16, UR54, RZ ;  /* 0x0000003610107c10 */ /* 0x000fc8000ff9e0ff */
[----:B------:R-:W-:Y:S02]  /*7e90*/  IADD3.X R17, R17, UR37, RZ, P4, !PT ;  /* 0x0000002511117c10 */ /* 0x000fe4000a7fe4ff */
        /* <DEDUP_REMOVED lines=8> */
[----:B------:R-:W-:Y:S01]  /*7f20*/  ULDC UR10, c[0x0][0x154] ;  /* 0x00005500000a7ab9 */ /* 0x000fe20000000800 */
[----:B------:R-:W-:Y:S01]  /*7f30*/  IMAD.MOV.U32 R2, RZ, RZ, R16 ;  /* 0x000000ffff027224 */ /* 0x000fe200078e0010 */
[----:B------:R-:W-:Y:S01]  /*7f40*/  ISETP.NE.AND.EX P1, PT, RZ, UR7, PT, P1 ;  /* 0x00000007ff007c0c */ /* 0x000fe2000bf25310 */
[----:B------:R-:W1:Y:S01]  /*7f50*/  S2UR UR9, SR_CTAID.Y ;  /* 0x00000000000979c3 */ /* 0x000e620000002600 */
[----:B0-----:R-:W-:-:S05]  /*7f60*/  I2FP.F32.U32 R3, UR4 ;  /* 0x0000000400037c45 */ /* 0x001fca0008201000 */
[----:B------:R-:W-:Y:S01]  /*7f70*/  FMUL R12, R3, UR5 ;  /* 0x00000005030c7c20 */ /* 0x000fe20008400000 */
[----:B------:R-:W-:-:S05]  /*7f80*/  IMAD.MOV.U32 R3, RZ, RZ, R17 ;  /* 0x000000ffff037224 */ /* 0x000fca00078e0011 */
[----:B------:R-:W-:Y:S05]  /*7f90*/  @!P1 BRA `(.L_x_176) ;  /* 0x0000000000289947 */ /* 0x000fea0003800000 */
[----:B------:R-:W-:Y:S02]  /*7fa0*/  ULDC UR5, c[0x0][0x634] ;  /* 0x00018d0000057ab9 */ /* 0x000fe40000000800 */
[----:B------:R-:W-:-:S05]  /*7fb0*/  IADD3 R7, P1, R16, UR5, RZ ;  /* 0x0000000510077c10 */ /* 0x000fca000ff3e0ff */
[----:B------:R-:W-:-:S04]  /*7fc0*/  IMAD.X R11, RZ, RZ, R17, P1 ;  /* 0x000000ffff0b7224 */ /* 0x000fc800008e0611 */
[----:B------:R-:W-:-:S04]  /*7fd0*/  IMAD.WIDE.U32 R4, R11, UR6, RZ ;  /* 0x000000060b047c25 */ /* 0x000fc8000f8e00ff */
[----:B------:R-:W-:-:S04]  /*7fe0*/  IMAD.WIDE.U32 R4, P1, R7, UR7, R4 ;  /* 0x0000000707047c25 */ /* 0x000fc8000f820004 */
[----:B------:R-:W-:-:S04]  /*7ff0*/  IMAD.WIDE.U32 R6, R7, UR6, RZ ;  /* 0x0000000607067c25 */ /* 0x000fc8000f8e00ff */
[----:B------:R-:W-:Y:S01]  /*8000*/  IMAD.X R3, RZ, RZ, RZ, P1 ;  /* 0x000000ffff037224 */ /* 0x000fe200008e06ff */
[----:B------:R-:W-:Y:S01]  /*8010*/  IADD3 RZ, P1, R7, R4, RZ ;  /* 0x0000000407ff7210 */ /* 0x000fe20007f3e0ff */
[----:B------:R-:W-:-:S04]  /*8020*/  IMAD.MOV.U32 R2, RZ, RZ, R5 ;  /* 0x000000ffff027224 */ /* 0x000fc800078e0005 */
[----:B------:R-:W-:-:S08]  /*8030*/  IMAD.WIDE.U32.X R2, R11, UR7, R2, P1 ;  /* 0x000000070b027c25 */ /* 0x000fd000088e0402 */
.L_x_176:
[--C-:B------:R-:W-:Y:S01]  /*8040*/  SHF.R.U64 R19, R2, UR8, R3.reuse ;  /* 0x0000000802137c19 */ /* 0x100fe20008001203 */
[----:B------:R-:W0:Y:S01]  /*8050*/  F2I.U32.TRUNC.NTZ R12, R12 ;  /* 0x0000000c000c7305 */ /* 0x000e22000020f000 */
[----:B------:R-:W-:Y:S01]  /*8060*/  SHF.R.U32.HI R2, RZ, UR8, R3 ;  /* 0x00000008ff027c19 */ /* 0x000fe20008011603 */
[----:B------:R-:W-:Y:S01]  /*8070*/  ULDC.64 UR6, c[0x0][0x620] ;  /* 0x0001880000067ab9 */ /* 0x000fe20000000a00 */
[----:B------:R-:W-:Y:S01]  /*8080*/  IADD3 R5, P1, RZ, -R19, RZ ;  /* 0x80000013ff057210 */ /* 0x000fe20007f3e0ff */
[----:B------:R-:W3:Y:S01]  /*8090*/  LDC R11, c[0x0][0x610] ;  /* 0x00018400ff0b7b82 */ /* 0x000ee20000000800 */
[----:B-1----:R-:W-:Y:S01]  /*80a0*/  I2FP.F32.U32 R4, UR9 ;  /* 0x0000000900047c45 */ /* 0x002fe20008201000 */
[----:B------:R-:W-:Y:S01]  /*80b0*/  ULDC UR8, c[0x0][0x658] ;  /* 0x0001960000087ab9 */ /* 0x000fe20000000800 */
[----:B------:R-:W-:Y:S01]  /*80c0*/  ULDC UR12, c[0x0][0x648] ;  /* 0x00019200000c7ab9 */ /* 0x000fe20000000800 */
[----:B------:R-:W-:Y:S02]  /*80d0*/  IMAD.X R2, RZ, RZ, ~R2, P1 ;  /* 0x000000ffff027224 */ /* 0x000fe400008e0e02 */
[----:B------:R-:W-:Y:S01]  /*80e0*/  FMUL R6, R4, UR10 ;  /* 0x0000000a04067c20 */ /* 0x000fe20008400000 */
[----:B------:R-:W-:Y:S01]  /*80f0*/  ULDC.64 UR10, c[0x0][0x640] ;  /* 0x00019000000a7ab9 */ /* 0x000fe20000000a00 */
[----:B------:R-:W-:Y:S01]  /*8100*/  IMAD R4, R2, UR6, RZ ;  /* 0x0000000602047c24 */ /* 0x000fe2000f8e02ff */
[----:B------:R-:W-:Y:S01]  /*8110*/  ISETP.NE.U32.AND P1, PT, RZ, UR10, PT ;  /* 0x0000000aff007c0c */ /* 0x000fe2000bf25070 */
[C---:B------:R-:W-:Y:S01]  /*8120*/  IMAD.WIDE.U32 R2, R5.reuse, UR6, R16 ;  /* 0x0000000605027c25 */ /* 0x040fe2000f8e0010 */
[----:B0-----:R-:W-:Y:S01]  /*8130*/  R2UR UR5, R12 ;  /* 0x000000000c0572ca */ /* 0x001fe200000e0000 */
[----:B------:R-:W0:Y:S01]  /*8140*/  F2I.U32.TRUNC.NTZ R6, R6 ;  /* 0x0000000600067305 */ /* 0x000e22000020f000 */
[----:B------:R-:W-:Y:S01]  /*8150*/  ULDC UR6, c[0x0][0x618] ;  /* 0x0001860000067ab9 */ /* 0x000fe20000000800 */
[----:B------:R-:W-:Y:S01]  /*8160*/  IMAD R5, R5, UR7, R4 ;  /* 0x0000000705057c24 */ /* 0x000fe2000f8e0204 */
[----:B------:R-:W-:-:S03]  /*8170*/  ISETP.NE.AND.EX P1, PT, RZ, UR11, PT, P1 ;  /* 0x0000000bff007c0c */ /* 0x000fc6000bf25310 */
[----:B------:R-:W-:-:S05]  /*8180*/  IMAD.IADD R3, R3, 0x1, R5 ;  /* 0x0000000103037824 */ /* 0x000fca00078e0205 */
[--C-:B------:R-:W-:Y:S02]  /*8190*/  SHF.R.U64 R12, R2, UR6, R3.reuse ;  /* 0x00000006020c7c19 */ /* 0x100fe40008001203 */
[----:B------:R-:W-:Y:S01]  /*81a0*/  SHF.R.U32.HI R3, RZ, UR6, R3 ;  /* 0x00000006ff037c19 */ /* 0x000fe20008011603 */
[----:B------:R-:W-:Y:S01]  /*81b0*/  ULDC UR6, c[0x0][0x608] ;  /* 0x0001820000067ab9 */ /* 0x000fe20000000800 */
[----:B0-----:R-:W-:Y:S02]  /*81c0*/  R2UR UR7, R6 ;  /* 0x00000000060772ca */ /* 0x001fe400000e0000 */
[--C-:B------:R-:W-:Y:S02]  /*81d0*/  SHF.R.U64 R14, R12, UR6, R3.reuse ;  /* 0x000000060c0e7c19 */ /* 0x100fe40008001203 */
[----:B------:R-:W-:Y:S01]  /*81e0*/  SHF.R.U32.HI R3, RZ, UR6, R3 ;  /* 0x00000006ff037c19 */ /* 0x000fe20008011603 */
[----:B------:R-:W-:-:S03]  /*81f0*/  UIADD3 UR6, -UR5, URZ, URZ ;  /* 0x0000003f05067290 */ /* 0x000fc6000fffe13f */
[--C-:B------:R-:W-:Y:S01]  /*8200*/  SHF.R.U64 R18, R14, UR8, R3.reuse ;  /* 0x000000080e127c19 */ /* 0x100fe20008001203 */
[----:B------:R-:W-:Y:S01]  /*8210*/  ULDC UR5, c[0x0][0x144] ;  /* 0x0000510000057ab9 */ /* 0x000fe20000000800 */
[----:B------:R-:W-:-:S03]  /*8220*/  SHF.R.U32.HI R3, RZ, UR8, R3 ;  /* 0x00000008ff037c19 */ /* 0x000fc60008011603 */
[----:B------:R-:W-:Y:S01]  /*8230*/  IMAD.MOV.U32 R2, RZ, RZ, R18 ;  /* 0x000000ffff027224 */ /* 0x000fe200078e0012 */
[----:B------:R-:W-:Y:S06]  /*8240*/  @!P1 BRA `(.L_x_177) ;  /* 0x0000000000289947 */ /* 0x000fec0003800000 */
        /* <DEDUP_REMOVED lines=10> */
.L_x_177:
[----:B------:R-:W-:Y:S01]  /*82f0*/  UISETP.NE.AND UP0, UPT, UR45, URZ, UPT ;  /* 0x0000003f2d00728c */ /* 0x000fe2000bf05270 */
[----:B------:R-:W-:Y:S01]  /*8300*/  SHF.R.U64 R3, R2, UR12, R3 ;  /* 0x0000000c02037c19 */ /* 0x000fe20008001203 */
[----:B------:R-:W-:Y:S01]  /*8310*/  UIADD3 UR7, -UR7, URZ, URZ ;  /* 0x0000003f07077290 */ /* 0x000fe2000fffe13f */
[----:B------:R-:W-:Y:S01]  /*8320*/  LOP3.LUT R2, R14, UR22, RZ, 0xc0, !PT ;  /* 0x000000160e027c12 */ /* 0x000fe2000f8ec0ff */
[----:B------:R-:W-:Y:S02]  /*8330*/  UIMAD UR4, UR5, UR6, UR4 ;  /* 0x00000006050472a4 */ /* 0x000fe4000f8e0204 */
[----:B------:R-:W-:Y:S01]  /*8340*/  IMAD.MOV R5, RZ, RZ, -R3 ;  /* 0x000000ffff057224 */ /* 0x000fe200078e0a03 */
[----:B------:R-:W-:Y:S01]  /*8350*/  ULDC UR5, c[0x0][0x148] ;  /* 0x0000520000057ab9 */ /* 0x000fe20000000800 */
[----:B------:R-:W-:Y:S01]  /*8360*/  IMAD R4, R3, UR21, R2 ;  /* 0x0000001503047c24 */ /* 0x000fe2000f8e0202 */
[----:B------:R-:W-:Y:S02]  /*8370*/  LOP3.LUT R3, R12, UR13, RZ, 0xc0, !PT ;  /* 0x0000000d0c037c12 */ /* 0x000fe4000f8ec0ff */
[----:B------:R-:W-:Y:S01]  /*8380*/  @UP0 UIMAD UR4, UR5, UR7, UR9 ;  /* 0x00000007050402a4 */ /* 0x000fe2000f8e0209 */
[----:B------:R-:W-:-:S02]  /*8390*/  PLOP3.LUT P1, PT, PT, PT, UP0, 0x80, 0x0 ;  /* 0x000000000000781c */ /* 0x000fc40003f2f008 */
[----:B------:R-:W-:Y:S02]  /*83a0*/  ULDC UR5, c[0x0][0x638] ;  /* 0x00018e0000057ab9 */ /* 0x000fe40000000800 */
[----:B------:R-:W-:Y:S02]  /*83b0*/  IMAD R2, R5, UR5, R18 ;  /* 0x0000000505027c24 */ /* 0x000fe4000f8e0212 */
[----:B---3--:R-:W-:Y:S01]  /*83c0*/  IMAD R11, R4, R11, UR4 ;  /* 0x00000004040b7e24 */ /* 0x008fe2000f8e020b */
[----:B------:R-:W-:Y:S01]  /*83d0*/  ULDC UR4, c[0x0][0x600] ;  /* 0x0001800000047ab9 */ /* 0x000fe20000000800 */
[----:B------:R-:W-:Y:S02]  /*83e0*/  IMAD.MOV.U32 R4, RZ, RZ, 0x1 ;  /* 0x00000001ff047424 */ /* 0x000fe400078e00ff */
[----:B------:R-:W-:-:S03]  /*83f0*/  IMAD R18, R2, UR4, R3 ;  /* 0x0000000402127c24 */ /* 0x000fc6000f8e0203 */
[----:B------:R-:W-:Y:S02]  /*8400*/  PRMT R3, R4, 0x7610, R3 ;  /* 0x0000761004037816 */ /* 0x000fe40000000003 */
[----:B------:R-:W-:Y:S02]  /*8410*/  SEL R2, R18, R11, !P1 ;  /* 0x0000000b12027207 */ /* 0x000fe40004800000 */
[----:B------:R-:W-:-:S07]  /*8420*/  SEL R18, R11, R18, !P1 ;  /* 0x000000120b127207 */ /* 0x000fce0004800000 */
.L_x_175:
[----:B------:R-:W-:Y:S05]  /*8430*/  BSYNC B1 ;  /* 0x0000000000017941 */ /* 0x000fea0003800000 */
.L_x_174:
[----:B------:R-:W-:-:S13]  /*8440*/  LOP3.LUT P1, RZ, R3, 0xff, RZ, 0xc0, !PT ;  /* 0x000000ff03ff7812 */ /* 0x000fda000782c0ff */
[----:B------:R-:W-:Y:S05]  /*8450*/  @P1 BRA `(.L_x_178) ;  /* 0xfffffff000981947 */ /* 0x000fea000383ffff */
[----:B------:R-:W-:Y:S05]  /*8460*/  BSYNC B0 ;  /* 0x0000000000007941 */ /* 0x000fea0003800000 */
.L_x_166:
[----:B------:R-:W-:-:S03]  /*8470*/  UMOV UR4, 0xffffffff ;  /* 0xffffffff00047882 */ /* 0x000fc60000000000 */
[----:B------:R-:W-:Y:S05]  /*8480*/  BRA.DIV UR4, `(.L_x_179) ;  /* 0x0000000204fc7947 */ /* 0x000fea000b800000 */
[----:B------:R-:W-:-:S13]  /*8490*/  ELECT P6, URZ, PT ;  /* 0x00000000003f782f */ /* 0x000fda00038c0000 */
.L_x_193:
[----:B------:R-:W-:Y:S04]  /*84a0*/  BSSY B0, `(.L_x_180) ;  /* 0x000001a000007945 */ /* 0x000fe80003800000 */
[----:B------:R-:W-:Y:S05]  /*84b0*/  @!P6 BRA `(.L_x_181) ;  /* 0x000000000060e947 */ /* 0x000fea0003800000 */
[----:B------:R-:W-:-:S04]  /*84c0*/  ULOP3.LUT UR4, UR39, 0x2, URZ, 0xfc, !UPT ;  /* 0x0000000227047892 */ /* 0x000fc8000f8efc3f */
[----:B------:R-:W-:-:S06]  /*84d0*/  UISETP.NE.AND UP0, UPT, UR4, 0x3, UPT ;  /* 0x000000030400788c */ /* 0x000fcc000bf05270 */
[----:B------:R-:W-:-:S13]  /*84e0*/  PLOP3.LUT P0, PT, PT, PT, UP0, 0x80, 0x0 ;  /* 0x000000000000781c */ /* 0x000fda0003f0f008 */
[----:B------:R-:W-:Y:S05]  /*84f0*/  @!P0 BRA `(.L_x_182) ;  /* 0x0000000000048947 */ /* 0x000fea0003800000 */
[----:B------:R-:W-:Y:S01]  /*8500*/  BPT.TRAP 0x1 ;  /* 0x000000040000795c */ /* 0x000fe20000300000 */
.L_x_182:
[----:B------:R-:W0:Y:S01]  /*8510*/  S2R R3, SR_CgaCtaId ;  /* 0x0000000000037919 */ /* 0x000e220000008800 */
[----:B------:R-:W-:-:S04]  /*8520*/  MOV R2, 0x400 ;  /* 0x0000040000027802 */ /* 0x000fc80000000f00 */
[----:B0-----:R-:W-:Y:S02]  /*8530*/  LEA R3, R3, R2, 0x18 ;  /* 0x0000000203037211 */ /* 0x001fe400078ec0ff */
[----:B------:R-:W-:-:S03]  /*8540*/  SHF.L.U32 R2, R8, 0x1f, RZ ;  /* 0x0000001f08027819 */ /* 0x000fc600000006ff */
[----:B------:R-:W-:-:S04]  /*8550*/  VIADD R3, R3, 0x10 ;  /* 0x0000001003037836 */ /* 0x000fc80000000000 */
[C---:B------:R-:W-:Y:S02]  /*8560*/  IMAD R7, R0.reuse, 0x8, R3 ;  /* 0x0000000800077824 */ /* 0x040fe400078e0203 */
[----:B------:R-:W-:Y:S02]  /*8570*/  VIADD R0, R0, 0x1 ;  /* 0x0000000100007836 */ /* 0x000fe40000000000 */
[----:B------:R-:W0:Y:S03]  /*8580*/  SYNCS.PHASECHK.TRANS64.TRYWAIT P0, [R7+URZ], R2 ;  /* 0x00000002070075a7 */ /* 0x000e26000800017f */
[----:B------:R-:W-:-:S04]  /*8590*/  ISETP.NE.AND P1, PT, R0, 0x2, PT ;  /* 0x000000020000780c */ /* 0x000fc80003f25270 */
[----:B------:R-:W-:Y:S02]  /*85a0*/  SEL R5, RZ, 0x1, P1 ;  /* 0x00000001ff057807 */ /* 0x000fe40000800000 */
[----:B------:R-:W-:Y:S02]  /*85b0*/  SEL R0, R0, RZ, P1 ;  /* 0x000000ff00007207 */ /* 0x000fe40000800000 */
[----:B------:R-:W-:Y:S01]  /*85c0*/  LOP3.LUT R5, R8, R5, RZ, 0x3c, !PT ;  /* 0x0000000508057212 */ /* 0x000fe200078e3cff */
[----:B0-----:R-:W-:Y:S06]  /*85d0*/  @!P0 BRA `(.L_x_183) ;  /* 0x0000000000c88947 */ /* 0x001fec0003800000 */
.L_x_194:
[----:B------:R-:W-:Y:S01]  /*85e0*/  IMAD R3, R0, 0x8, R3 ;  /* 0x0000000800037824 */ /* 0x000fe200078e0203 */
[----:B------:R-:W-:-:S07]  /*85f0*/  SHF.L.U32 R0, R5, 0x1f, RZ ;  /* 0x0000001f05007819 */ /* 0x000fce00000006ff */
.L_x_184:
[----:B-1----:R1:W3:Y:S02]  /*8600*/  SYNCS.PHASECHK.TRANS64.TRYWAIT P0, [R3+URZ], R0 ;  /* 0x00000000030075a7 */ /* 0x0022e4000800017f */
[----:B---3--:R-:W-:Y:S05]  /*8610*/  @!P0 NANOSLEEP.SYNCS 0x989680 ;  /* 0x009896800000895d */ /* 0x008fea0003900000 */
[----:B------:R-:W3:Y:S02]  /*8620*/  @!P0 SYNCS.PHASECHK.TRANS64 P0, [R3+URZ], R0 ;  /* 0x00000000030085a7 */ /* 0x000ee4000800007f */
[----:B---3--:R-:W-:Y:S05]  /*8630*/  @!P0 BRA `(.L_x_184) ;  /* 0xfffffffc00f08947 */ /* 0x008fea000383ffff */
.L_x_181:
[----:B------:R-:W-:Y:S05]  /*8640*/  BSYNC B0 ;  /* 0x0000000000007941 */ /* 0x000fea0003800000 */
.L_x_180:
[----:B------:R-:W-:Y:S05]  /*8650*/  EXIT ;  /* 0x000000000000794d */ /* 0x000fea0003800000 */
.L_x_18:
[----:B0-----:R0:W1:Y:S02]  /*8660*/  SYNCS.PHASECHK.TRANS64.TRYWAIT P0, [R96+URZ+-0x8], R3 ;  /* 0xfffff803600075a7 */ /* 0x001064000800017f */
[----:B-1----:R-:W-:Y:S05]  /*8670*/  @!P0 NANOSLEEP.SYNCS 0x989680 ;  /* 0x009896800000895d */ /* 0x002fea0003900000 */
[----:B------:R-:W1:Y:S02]  /*8680*/  @!P0 SYNCS.PHASECHK.TRANS64 P0, [R96+URZ+-0x8], R3 ;  /* 0xfffff803600085a7 */ /* 0x000e64000800007f */
[----:B-1----:R-:W-:Y:S05]  /*8690*/  @!P0 BRA `(.L_x_18) ;  /* 0xfffffffc00f08947 */ /* 0x002fea000383ffff */
[----:B------:R-:W-:Y:S05]  /*86a0*/  BRA `(.L_x_185) ;  /* 0xffffff9000507947 */ /* 0x000fea000383ffff */
.L_x_23:
[----:B-1----:R1:W2:Y:S02]  /*86b0*/  SYNCS.PHASECHK.TRANS64.TRYWAIT P1, [R3+URZ], R0 ;  /* 0x00000000030075a7 */ /* 0x0022a4000802017f */
[----:B--2---:R-:W-:Y:S05]  /*86c0*/  @!P1 NANOSLEEP.SYNCS 0x989680 ;  /* 0x009896800000995d */ /* 0x004fea0003900000 */
[----:B------:R-:W2:Y:S02]  /*86d0*/  @!P1 SYNCS.PHASECHK.TRANS64 P1, [R3+URZ], R0 ;  /* 0x00000000030095a7 */ /* 0x000ea4000802007f */
[----:B--2---:R-:W-:Y:S05]  /*86e0*/  @!P1 BRA `(.L_x_23) ;  /* 0xfffffffc00f09947 */ /* 0x004fea000383ffff */
[----:B------:R-:W-:Y:S05]  /*86f0*/  BRA `(.L_x_22) ;  /* 0xffffff9000c87947 */ /* 0x000fea000383ffff */
.L_x_28:
[----:B-1----:R-:W-:-:S04]  /*8700*/  IMAD.U32 R5, RZ, RZ, UR4 ;  /* 0x00000004ff057e24 */ /* 0x002fc8000f8e00ff */
[----:B------:R1:W2:Y:S03]  /*8710*/  SYNCS.PHASECHK.TRANS64.TRYWAIT P1, [R5+URZ], R4 ;  /* 0x00000004050075a7 */ /* 0x0002a6000802017f */
[----:B--2---:R-:W-:Y:S05]  /*8720*/  @!P1 NANOSLEEP.SYNCS 0x989680 ;  /* 0x009896800000995d */ /* 0x004fea0003900000 */
[----:B------:R-:W2:Y:S02]  /*8730*/  @!P1 SYNCS.PHASECHK.TRANS64 P1, [R5+URZ], R4 ;  /* 0x00000004050095a7 */ /* 0x000ea4000802007f */
[----:B--2---:R-:W-:Y:S05]  /*8740*/  @!P1 BRA `(.L_x_28) ;  /* 0xfffffffc00ec9947 */ /* 0x004fea000383ffff */
[----:B------:R-:W-:Y:S05]  /*8750*/  BRA `(.L_x_27) ;  /* 0xffffff9800e87947 */ /* 0x000fea000383ffff */
.L_x_34:
[----:B0-----:R0:W1:Y:S02]  /*8760*/  SYNCS.PHASECHK.TRANS64.TRYWAIT P0, [R96+URZ+0x8], R3 ;  /* 0x00000803600075a7 */ /* 0x001064000800017f */
[----:B-1----:R-:W-:Y:S05]  /*8770*/  @!P0 NANOSLEEP.SYNCS 0x989680 ;  /* 0x009896800000895d */ /* 0x002fea0003900000 */
[----:B------:R-:W1:Y:S02]  /*8780*/  @!P0 SYNCS.PHASECHK.TRANS64 P0, [R96+URZ+0x8], R3 ;  /* 0x00000803600085a7 */ /* 0x000e64000800007f */
[----:B-1----:R-:W-:Y:S05]  /*8790*/  @!P0 BRA `(.L_x_34) ;  /* 0xfffffffc00f08947 */ /* 0x002fea000383ffff */
[----:B------:R-:W-:Y:S05]  /*87a0*/  BRA `(.L_x_186) ;  /* 0xffffffa400547947 */ /* 0x000fea000383ffff */
.L_x_167:
[----:B------:R-:W-:Y:S01]  /*87b0*/  BSSY B1, `(.L_x_187) ;  /* 0x0000006000017945 */ /* 0x000fe20003800000 */
[----:B------:R-:W-:-:S07]  /*87c0*/  IMAD.MOV.U32 R15, RZ, RZ, -0x1 ;  /* 0xffffffffff0f7424 */ /* 0x000fce00078e00ff */
[----:B--2---:R-:W-:Y:S05]  /*87d0*/  WARPSYNC.COLLECTIVE R15, `(.L_x_188) ;  /* 0x000000000f0c7348 */ /* 0x004fea0003c00000 */
[----:B------:R-:W-:Y:S02]  /*87e0*/  ELECT P6, UR62, PT ;  /* 0x00000000003e782f */ /* 0x000fe400038c0000 */
[----:B------:R-:W-:Y:S01]  /*87f0*/  MOV R14, UR62 ;  /* 0x0000003e000e7c02 */ /* 0x000fe20008000f00 */
[----:B--2---:R-:W-:Y:S10]  /*8800*/  ENDCOLLECTIVE ;  /* 0x000000000000791b */ /* 0x004ff40003800000 */
.L_x_188:
[----:B------:R-:W-:Y:S05]  /*8810*/  BSYNC B1 ;  /* 0x0000000000017941 */ /* 0x000fea0003800000 */
.L_x_187:
[----:B------:R-:W-:Y:S05]  /*8820*/  BRA `(.L_x_189) ;  /* 0xffffffec00b07947 */ /* 0x000fea000383ffff */
.L_x_170:
[----:B0-----:R0:W1:Y:S02]  /*8830*/  SYNCS.PHASECHK.TRANS64.TRYWAIT P1, [R12+URZ+0x10], R3 ;  /* 0x000010030c0075a7 */ /* 0x001064000802017f */
[----:B-1----:R-:W-:Y:S05]  /*8840*/  @!P1 NANOSLEEP.SYNCS 0x989680 ;  /* 0x009896800000995d */ /* 0x002fea0003900000 */
[----:B------:R-:W1:Y:S02]  /*8850*/  @!P1 SYNCS.PHASECHK.TRANS64 P1, [R12+URZ+0x10], R3 ;  /* 0x000010030c0095a7 */ /* 0x000e64000802007f */
[----:B-1----:R-:W-:Y:S05]  /*8860*/  @!P1 BRA `(.L_x_170) ;  /* 0xfffffffc00f09947 */ /* 0x002fea000383ffff */
[----:B------:R-:W-:Y:S05]  /*8870*/  BRA `(.L_x_190) ;  /* 0xffffffec00ec7947 */ /* 0x000fea000383ffff */
.L_x_179:
[----:B------:R-:W-:Y:S01]  /*8880*/  BSSY B0, `(.L_x_191) ;  /* 0x0000006000007945 */ /* 0x000fe20003800000 */
[----:B------:R-:W-:-:S07]  /*8890*/  IMAD.MOV.U32 R15, RZ, RZ, -0x1 ;  /* 0xffffffffff0f7424 */ /* 0x000fce00078e00ff */
[----:B--2---:R-:W-:Y:S05]  /*88a0*/  WARPSYNC.COLLECTIVE R15, `(.L_x_192) ;  /* 0x000000000f0c7348 */ /* 0x004fea0003c00000 */
[----:B------:R-:W-:Y:S02]  /*88b0*/  ELECT P6, UR62, PT ;  /* 0x00000000003e782f */ /* 0x000fe400038c0000 */
[----:B------:R-:W-:Y:S01]  /*88c0*/  MOV R14, UR62 ;  /* 0x0000003e000e7c02 */ /* 0x000fe20008000f00 */
[----:B--2---:R-:W-:Y:S10]  /*88d0*/  ENDCOLLECTIVE ;  /* 0x000000000000791b */ /* 0x004ff40003800000 */
.L_x_192:
[----:B------:R-:W-:Y:S05]  /*88e0*/  BSYNC B0 ;  /* 0x0000000000007941 */ /* 0x000fea0003800000 */
.L_x_191:
[----:B------:R-:W-:Y:S05]  /*88f0*/  BRA `(.L_x_193) ;  /* 0xfffffff800e87947 */ /* 0x000fea000383ffff */
.L_x_183:
[----:B0-----:R0:W1:Y:S02]  /*8900*/  SYNCS.PHASECHK.TRANS64.TRYWAIT P0, [R7+URZ], R2 ;  /* 0x00000002070075a7 */ /* 0x001064000800017f */
[----:B-1----:R-:W-:Y:S05]  /*8910*/  @!P0 NANOSLEEP.SYNCS 0x989680 ;  /* 0x009896800000895d */ /* 0x002fea0003900000 */
[----:B------:R-:W1:Y:S02]  /*8920*/  @!P0 SYNCS.PHASECHK.TRANS64 P0, [R7+URZ], R2 ;  /* 0x00000002070085a7 */ /* 0x000e64000800007f */
[----:B-1----:R-:W-:Y:S05]  /*8930*/  @!P0 BRA `(.L_x_183) ;  /* 0xfffffffc00f08947 */ /* 0x002fea000383ffff */
[----:B------:R-:W-:Y:S05]  /*8940*/  BRA `(.L_x_194) ;  /* 0xfffffffc00247947 */ /* 0x000fea000383ffff */
.L_x_195:
[----:B------:R-:W-:-:S00]  /*8950*/  BRA `(.L_x_195) ;  /* 0xfffffffc00fc7947 */ /* 0x000fc0000383ffff */
[----:B------:R-:W-:-:S00]  /*8960*/  NOP ;  /* 0x0000000000007918 */ /* 0x000fc00000000000 */
        /* <DEDUP_REMOVED lines=9> */
.L_x_196:


//--------------------- .nv.global.init           --------------------------
	.section	.nv.global.init,"aw",@progbits
.nv.global.init:
	.type		$str$22,@object
	.size		$str$22,($str$23 - $str$22)
$str$22:
        /*0000*/ 	.byte	0x6b, 0x5f, 0x74, 0x69, 0x6c, 0x65, 0x5f, 0x63, 0x6f, 0x75, 0x6e, 0x74, 0x20, 0x3e, 0x3d, 0x20
        /*0010*/ 	.byte	0x31, 0x00
	.type		$str$23,@object
	.size		$str$23,(__unnamed_1 - $str$23)
$str$23:
        /*0012*/ 	.byte	0x2f, 0x74, 0x6d, 0x70, 0x2f, 0x63, 0x75, 0x74, 0x6c, 0x61, 0x73, 0x73, 0x5f, 0x73, 0x77, 0x65
        /*0022*/ 	.byte	0x65, 0x70, 0x5f, 0x73, 0x72, 0x63, 0x2f, 0x69, 0x6e, 0x63, 0x6c, 0x75, 0x64, 0x65, 0x2f, 0x63
        /*0032*/ 	.byte	0x75, 0x74, 0x6c, 0x61, 0x73, 0x73, 0x2f, 0x67, 0x65, 0x6d, 0x6d, 0x2f, 0x63, 0x6f, 0x6c, 0x6c
        /*0042*/ 	.byte	0x65, 0x63, 0x74, 0x69, 0x76, 0x65, 0x2f, 0x73, 0x6d, 0x39, 0x30, 0x5f, 0x6d, 0x6d, 0x61, 0x5f
        /*0052*/ 	.byte	0x74, 0x6d, 0x61, 0x5f, 0x67, 0x6d, 0x6d, 0x61, 0x5f, 0x73, 0x73, 0x5f, 0x77, 0x61, 0x72, 0x70
        /*0062*/ 	.byte	0x73, 0x70, 0x65, 0x63, 0x69, 0x61, 0x6c, 0x69, 0x7a, 0x65, 0x64, 0x2e, 0x68, 0x70, 0x70, 0x00
	.type		__unnamed_1,@object
	.size		__unnamed_1,(.L_0 - __unnamed_1)
__unnamed_1:
        /*0072*/ 	.byte	0x76, 0x6f, 0x69, 0x64, 0x20, 0x63, 0x75, 0x74, 0x6c, 0x61, 0x73, 0x73, 0x3a, 0x3a, 0x67, 0x65
        /* <DEDUP_REMOVED lines=177> */
        /*0b92*/ 	.byte	0x74, 0x69, 0x74, 0x79, 0x5d, 0x00
.L_0:


//--------------------- .nv.shared._ZN7cutlass13device_kernelINS_4gemm6kernel13GemmUniversalIN4cute5tupleIJiiiiEEENS1_10collective13CollectiveMmaINS1_34MainloopSm90TmaGmmaWarpSpecializedILi2ENS5_IJNS4_1CILi1EEENSA_ILi2EEESB_EEENS1_32KernelTmaWarpSpecializedPingpongEEENS5_IJNSA_ILi64EEENSA_ILi128EEESH_EEENS_10tfloat32_tENS5_IJlSB_lEEESJ_SK_NS4_8TiledMMAINS4_8MMA_AtomIJNS4_4SM904GMMA30MMA_64x128x8_F32TF32TF32_SS_TNILNSO_7ScaleInE1ELSQ_1EEEEEENS4_6LayoutINS5_IJSB_SB_SB_EEENS5_IJNSA_ILi0EEESV_SV_EEEEENS5_IJNS4_10UnderscoreESY_SY_EEEEENS4_23SM90_TMA_LOAD_MULTICASTENS4_14ComposedLayoutINS4_7SwizzleILi3ELi4ELi3EEENS4_18smem_ptr_flag_bitsILi32EEENST_INS5_IJNSA_ILi8EEENSA_ILi32EEEEEENS5_IJS18_SB_EEEEEEEvNS4_8identityENS4_13SM90_TMA_LOADES1C_vS1D_EENS_8epilogue10collective6detail29Sm90TmaWarpSpecializedAdapterINS1H_15DefaultEpilogueISJ_SK_SK_NS1G_6thread17LinearCombinationISJ_Li1EffLNS1L_9ScaleType4KindE0ELNS_15FloatRoundStyleE2ESJ_EENS1_15EpilogueDefaultEEEEEvvEEEEvNT_6ParamsE --------------------------
	.section	.nv.shared._ZN7cutlass13device_kernelINS_4gemm6kernel13GemmUniversalIN4cute5tupleIJiiiiEEENS1_10collective13CollectiveMmaINS1_34MainloopSm90TmaGmmaWarpSpecializedILi2ENS5_IJNS4_1CILi1EEENSA_ILi2EEESB_EEENS1_32KernelTmaWarpSpecializedPingpongEEENS5_IJNSA_ILi64EEENSA_ILi128EEESH_EEENS_10tfloat32_tENS5_IJlSB_lEEESJ_SK_NS4_8TiledMMAINS4_8MMA_AtomIJNS4_4SM904GMMA30MMA_64x128x8_F32TF32TF32_SS_TNILNSO_7ScaleInE1ELSQ_1EEEEEENS4_6LayoutINS5_IJSB_SB_SB_EEENS5_IJNSA_ILi0EEESV_SV_EEEEENS5_IJNS4_10UnderscoreESY_SY_EEEEENS4_23SM90_TMA_LOAD_MULTICASTENS4_14ComposedLayoutINS4_7SwizzleILi3ELi4ELi3EEENS4_18smem_ptr_flag_bitsILi32EEENST_INS5_IJNSA_ILi8EEENSA_ILi32EEEEEENS5_IJS18_SB_EEEEEEEvNS4_8identityENS4_13SM90_TMA_LOADES1C_vS1D_EENS_8epilogue10collective6detail29Sm90TmaWarpSpecializedAdapterINS1H_15DefaultEpilogueISJ_SK_SK_NS1G_6thread17LinearCombinationISJ_Li1EffLNS1L_9ScaleType4KindE0ELNS_15FloatRoundStyleE2ESJ_EENS1_15EpilogueDefaultEEEEEvvEEEEvNT_6ParamsE,"aw",@nobits
	.sectionflags	@""
	.align	16
	.zero		1024


//--------------------- .nv.shared.reserved.0     --------------------------
	.section	.nv.shared.reserved.0,"aw",@nobits
	.weak		__nv_reservedSMEM_offset_0_alias
	.size		__nv_reservedSMEM_offset_0_alias, 0, 0
	.other		__nv_reservedSMEM_offset_0_alias,@"STO_CUDA_RESERVED_SHARED STV_DEFAULT"
__nv_reservedSMEM_offset_0_alias:
	.zero		0


//--------------------- .nv.global                --------------------------
	.section	.nv.global,"aw",@nobits
.nv.global:
	.type		_ZN39_INTERNAL_b75a9d1d_4_k_cu_aefebbc3_58444cute1_E,@object
	.size		_ZN39_INTERNAL_b75a9d1d_4_k_cu_aefebbc3_58444cute1_E,(_ZN39_INTERNAL_b75a9d1d_4_k_cu_aefebbc3_58444cuda3std3__45__cpo6cbeginE - _ZN39_INTERNAL_b75a9d1d_4_k_cu_aefebbc3_58444cute1_E)
_ZN39_INTERNAL_b75a9d1d_4_k_cu_aefebbc3_58444cute1_E:
	.zero		1
	.type		_ZN39_INTERNAL_b75a9d1d_4_k_cu_aefebbc3_58444cuda3std3__45__cpo6cbeginE,@object
	.size		_ZN39_INTERNAL_b75a9d1d_4_k_cu_aefebbc3_58444cuda3std3__45__cpo6cbeginE,(_ZN39_INTERNAL_b75a9d1d_4_k_cu_aefebbc3_58444cuda3std3__48in_placeE - _ZN39_INTERNAL_b75a9d1d_4_k_cu_aefebbc3_58444cuda3std3__45__cpo6cbeginE)
_ZN39_INTERNAL_b75a9d1d_4_k_cu_aefebbc3_58444cuda3std3__45__cpo6cbeginE:
	.zero		1
	.type		_ZN39_INTERNAL_b75a9d1d_4_k_cu_aefebbc3_58444cuda3std3__48in_placeE,@object
	.size		_ZN39_INTERNAL_b75a9d1d_4_k_cu_aefebbc3_58444cuda3std3__48in_placeE,(_ZN39_INTERNAL_b75a9d1d_4_k_cu_aefebbc3_58444cuda3std6ranges3__45__cpo9iter_moveE - _ZN39_INTERNAL_b75a9d1d_4_k_cu_aefebbc3_58444cuda3std3__48in_placeE)
_ZN39_INTERNAL_b75a9d1d_4_k_cu_aefebbc3_58444cuda3std3__48in_placeE:
	.zero		1
	.type		_ZN39_INTERNAL_b75a9d1d_4_k_cu_aefebbc3_58444cuda3std6ranges3__45__cpo9iter_moveE,@object
	.size		_ZN39_INTERNAL_b75a9d1d_4_k_cu_aefebbc3_58444cuda3std6ranges3__45__cpo9iter_moveE,(_ZN39_INTERNAL_b75a9d1d_4_k_cu_aefebbc3_58444cuda3std3__45__cpo5beginE - _ZN39_INTERNAL_b75a9d1d_4_k_cu_aefebbc3_58444cuda3std6ranges3__45__cpo9iter_moveE)
_ZN39_INTERNAL_b75a9d1d_4_k_cu_aefebbc3_58444cuda3std6ranges3__45__cpo9iter_moveE:
	.zero		1
	.type		_ZN39_INTERNAL_b75a9d1d_4_k_cu_aefebbc3_58444cuda3std3__45__cpo5beginE,@object
	.size		_ZN39_INTERNAL_b75a9d1d_4_k_cu_aefebbc3_58444cuda3std3__45__cpo5beginE,(_ZN39_INTERNAL_b75a9d1d_4_k_cu_aefebbc3_58444cuda3std3__441_GLOBAL__N__b75a9d1d_4_k_cu_aefebbc3_58446ignoreE - _ZN39_INTERNAL_b75a9d1d_4_k_cu_aefebbc3_58444cuda3std3__45__cpo5beginE)
_ZN39_INTERNAL_b75a9d1d_4_k_cu_aefebbc3_58444cuda3std3__45__cpo5beginE:
	.zero		1
	.type		_ZN39_INTERNAL_b75a9d1d_4_k_cu_aefebbc3_58444cuda3std3__441_GLOBAL__N__b75a9d1d_4_k_cu_aefebbc3_58446ignoreE,@object
	.size		_ZN39_INTERNAL_b75a9d1d_4_k_cu_aefebbc3_58444cuda3std3__441_GLOBAL__N__b75a9d1d_4_k_cu_aefebbc3_58446ignoreE,(_ZN39_INTERNAL_b75a9d1d_4_k_cu_aefebbc3_58444cute7productE - _ZN39_INTERNAL_b75a9d1d_4_k_cu_aefebbc3_58444cuda3std3__441_GLOBAL__N__b75a9d1d_4_k_cu_aefebbc3_58446ignoreE)
_ZN39_INTERNAL_b75a9d1d_4_k_cu_aefebbc3_58444cuda3std3__441_GLOBAL__N__b75a9d1d_4_k_cu_aefebbc3_58446ignoreE:
	.zero		1
	.type		_ZN39_INTERNAL_b75a9d1d_4_k_cu_aefebbc3_58444cute7productE,@object
	.size		_ZN39_INTERNAL_b75a9d1d_4_k_cu_aefebbc3_58444cute7productE,(_ZN39_INTERNAL_b75a9d1d_4_k_cu_aefebbc3_58444cuda3std3__45__cpo3endE - _ZN39_INTERNAL_b75a9d1d_4_k_cu_aefebbc3_58444cute7productE)
_ZN39_INTERNAL_b75a9d1d_4_k_cu_aefebbc3_58444cute7productE:
	.zero		1
	.type		_ZN39_INTERNAL_b75a9d1d_4_k_cu_aefebbc3_58444cuda3std3__45__cpo3endE,@object
	.size		_ZN39_INTERNAL_b75a9d1d_4_k_cu_aefebbc3_58444cuda3std3__45__cpo3endE,(_ZN39_INTERNAL_b75a9d1d_4_k_cu_aefebbc3_58444cuda3std3__419piecewise_constructE - _ZN39_INTERNAL_b75a9d1d_4_k_cu_aefebbc3_58444cuda3std3__45__cpo3endE)
_ZN39_INTERNAL_b75a9d1d_4_k_cu_aefebbc3_58444cuda3std3__45__cpo3endE:
	.zero		1
	.type		_ZN39_INTERNAL_b75a9d1d_4_k_cu_aefebbc3_58444cuda3std3__419piecewise_constructE,@object
	.size		_ZN39_INTERNAL_b75a9d1d_4_k_cu_aefebbc3_58444cuda3std3__419piecewise_constructE,(_ZN39_INTERNAL_b75a9d1d_4_k_cu_aefebbc3_58444cuda3std3__45__cpo4cendE - _ZN39_INTERNAL_b75a9d1d_4_k_cu_aefebbc3_58444cuda3std3__419piecewise_constructE)
_ZN39_INTERNAL_b75a9d1d_4_k_cu_aefebbc3_58444cuda3std3__419piecewise_constructE:
	.zero		1
	.type		_ZN39_INTERNAL_b75a9d1d_4_k_cu_aefebbc3_58444cuda3std3__45__cpo4cendE,@object
	.size		_ZN39_INTERNAL_b75a9d1d_4_k_cu_aefebbc3_58444cuda3std3__45__cpo4cendE,(_ZN39_INTERNAL_b75a9d1d_4_k_cu_aefebbc3_58444cuda3std6ranges3__45__cpo4swapE - _ZN39_INTERNAL_b75a9d1d_4_k_cu_aefebbc3_58444cuda3std3__45__cpo4cendE)
_ZN39_INTERNAL_b75a9d1d_4_k_cu_aefebbc3_58444cuda3std3__45__cpo4cendE:
	.zero		1
	.type		_ZN39_INTERNAL_b75a9d1d_4_k_cu_aefebbc3_58444cuda3std6ranges3__45__cpo4swapE,@object
	.size		_ZN39_INTERNAL_b75a9d1d_4_k_cu_aefebbc3_58444cuda3std6ranges3__45__cpo4swapE,(.L_8 - _ZN39_INTERNAL_b75a9d1d_4_k_cu_aefebbc3_58444cuda3std6ranges3__45__cpo4swapE)
_ZN39_INTERNAL_b75a9d1d_4_k_cu_aefebbc3_58444cuda3std6ranges3__45__cpo4swapE:
	.zero		1
.L_8:


//--------------------- .nv.constant0._ZN7cutlass13device_kernelINS_4gemm6kernel13GemmUniversalIN4cute5tupleIJiiiiEEENS1_10collective13CollectiveMmaINS1_34MainloopSm90TmaGmmaWarpSpecializedILi2ENS5_IJNS4_1CILi1EEENSA_ILi2EEESB_EEENS1_32KernelTmaWarpSpecializedPingpongEEENS5_IJNSA_ILi64EEENSA_ILi128EEESH_EEENS_10tfloat32_tENS5_IJlSB_lEEESJ_SK_NS4_8TiledMMAINS4_8MMA_AtomIJNS4_4SM904GMMA30MMA_64x128x8_F32TF32TF32_SS_TNILNSO_7ScaleInE1ELSQ_1EEEEEENS4_6LayoutINS5_IJSB_SB_SB_EEENS5_IJNSA_ILi0EEESV_SV_EEEEENS5_IJNS4_10UnderscoreESY_SY_EEEEENS4_23SM90_TMA_LOAD_MULTICASTENS4_14ComposedLayoutINS4_7SwizzleILi3ELi4ELi3EEENS4_18smem_ptr_flag_bitsILi32EEENST_INS5_IJNSA_ILi8EEENSA_ILi32EEEEEENS5_IJS18_SB_EEEEEEEvNS4_8identityENS4_13SM90_TMA_LOADES1C_vS1D_EENS_8epilogue10collective6detail29Sm90TmaWarpSpecializedAdapterINS1H_15DefaultEpilogueISJ_SK_SK_NS1G_6thread17LinearCombinationISJ_Li1EffLNS1L_9ScaleType4KindE0ELNS_15FloatRoundStyleE2ESJ_EENS1_15EpilogueDefaultEEEEEvvEEEEvNT_6ParamsE --------------------------
	.section	.nv.constant0._ZN7cutlass13device_kernelINS_4gemm6kernel13GemmUniversalIN4cute5tupleIJiiiiEEENS1_10collective13CollectiveMmaINS1_34MainloopSm90TmaGmmaWarpSpecializedILi2ENS5_IJNS4_1CILi1EEENSA_ILi2EEESB_EEENS1_32KernelTmaWarpSpecializedPingpongEEENS5_IJNSA_ILi64EEENSA_ILi128EEESH_EEENS_10tfloat32_tENS5_IJlSB_lEEESJ_SK_NS4_8TiledMMAINS4_8MMA_AtomIJNS4_4SM904GMMA30MMA_64x128x8_F32TF32TF32_SS_TNILNSO_7ScaleInE1ELSQ_1EEEEEENS4_6LayoutINS5_IJSB_SB_SB_EEENS5_IJNSA_ILi0EEESV_SV_EEEEENS5_IJNS4_10UnderscoreESY_SY_EEEEENS4_23SM90_TMA_LOAD_MULTICASTENS4_14ComposedLayoutINS4_7SwizzleILi3ELi4ELi3EEENS4_18smem_ptr_flag_bitsILi32EEENST_INS5_IJNSA_ILi8EEENSA_ILi32EEEEEENS5_IJS18_SB_EEEEEEEvNS4_8identityENS4_13SM90_TMA_LOADES1C_vS1D_EENS_8epilogue10collective6detail29Sm90TmaWarpSpecializedAdapterINS1H_15DefaultEpilogueISJ_SK_SK_NS1G_6thread17LinearCombinationISJ_Li1EffLNS1L_9ScaleType4KindE0ELNS_15FloatRoundStyleE2ESJ_EENS1_15EpilogueDefaultEEEEEvvEEEEvNT_6ParamsE,"a",@progbits
	.sectionflags	@""
	.align	4
.nv.constant0._ZN7cutlass13device_kernelINS_4gemm6kernel13GemmUniversalIN4cute5tupleIJiiiiEEENS1_10collective13CollectiveMmaINS1_34MainloopSm90TmaGmmaWarpSpecializedILi2ENS5_IJNS4_1CILi1EEENSA_ILi2EEESB_EEENS1_32KernelTmaWarpSpecializedPingpongEEENS5_IJNSA_ILi64EEENSA_ILi128EEESH_EEENS_10tfloat32_tENS5_IJlSB_lEEESJ_SK_NS4_8TiledMMAINS4_8MMA_AtomIJNS4_4SM904GMMA30MMA_64x128x8_F32TF32TF32_SS_TNILNSO_7ScaleInE1ELSQ_1EEEEEENS4_6LayoutINS5_IJSB_SB_SB_EEENS5_IJNSA_ILi0EEESV_SV_EEEEENS5_IJNS4_10UnderscoreESY_SY_EEEEENS4_23SM90_TMA_LOAD_MULTICASTENS4_14ComposedLayoutINS4_7SwizzleILi3ELi4ELi3EEENS4_18smem_ptr_flag_bitsILi32EEENST_INS5_IJNSA_ILi8EEENSA_ILi32EEEEEENS5_IJS18_SB_EEEEEEEvNS4_8identityENS4_13SM90_TMA_LOADES1C_vS1D_EENS_8epilogue10collective6detail29Sm90TmaWarpSpecializedAdapterINS1H_15DefaultEpilogueISJ_SK_SK_NS1G_6thread17LinearCombinationISJ_Li1EffLNS1L_9ScaleType4KindE0ELNS_15FloatRoundStyleE2ESJ_EENS1_15EpilogueDefaultEEEEEvvEEEEvNT_6ParamsE:
	.zero		1664


//--------------------- SYMBOLS --------------------------

	.type		.nv.reservedSmem.offset0,@object
	.size		.nv.reservedSmem.offset0,0x4
	.type		__assertfail,@function
